// auto-generated by cutlass_sweep.gemm — config: {"arch": "sm_90", "cluster_m": 1, "cluster_n": 1, "dtype": "fp16", "dtype_b": "fp16", "layout": "nt", "stages": 0, "tile_k": 256, "tile_m": 128, "tile_n": 32}
#include "cutlass/cutlass.h"
#include "cutlass/gemm/collective/collective_builder.hpp"
#include "cutlass/gemm/device/gemm_universal_adapter.h"
#include "cutlass/gemm/kernel/gemm_universal.hpp"
#include "cutlass/epilogue/collective/collective_builder.hpp"

using ElemA = cutlass::half_t;
using ElemB = cutlass::half_t;
using ElemCD = cutlass::half_t;
using Acc  = float;
using TileShape    = cute::Shape<cute::_128, cute::_32, cute::_256>;
using ClusterShape = cute::Shape<cute::_1, cute::_1, cute::_1>;

using CollectiveEpilogue = typename cutlass::epilogue::collective::CollectiveBuilder<
    cutlass::arch::Sm90, cutlass::arch::OpClassTensorOp,
    TileShape, ClusterShape,
    cutlass::epilogue::collective::EpilogueTileAuto,
    Acc, Acc,
    ElemCD, cutlass::layout::RowMajor, 128 / cutlass::sizeof_bits<ElemCD>::value,
    ElemCD, cutlass::layout::RowMajor, 128 / cutlass::sizeof_bits<ElemCD>::value,
    cutlass::epilogue::collective::EpilogueScheduleAuto
  >::CollectiveOp;

using CollectiveMainloop = typename cutlass::gemm::collective::CollectiveBuilder<
    cutlass::arch::Sm90, cutlass::arch::OpClassTensorOp,
    ElemA, cutlass::layout::RowMajor, 128 / cutlass::sizeof_bits<ElemA>::value,
    ElemB, cutlass::layout::ColumnMajor, 128 / cutlass::sizeof_bits<ElemB>::value,
    Acc,
    TileShape, ClusterShape,
    cutlass::gemm::collective::StageCountAutoCarveout<static_cast<int>(sizeof(typename CollectiveEpilogue::SharedStorage))>,
    cutlass::gemm::collective::KernelScheduleAuto
  >::CollectiveOp;

using GemmKernel = cutlass::gemm::kernel::GemmUniversal<
    cute::Shape<int,int,int,int>,
    CollectiveMainloop,
    CollectiveEpilogue
>;
using Gemm = cutlass::gemm::device::GemmUniversalAdapter<GemmKernel>;

// Force the device kernel symbol into the cubin without needing a host main.
auto* _anchor = &cutlass::device_kernel<GemmKernel>;


// ===== COMPILED SASS (sm_90a) =====

	.target	sm_90a

	.elftype	@"ET_EXEC"


//--------------------- .note.nv.tkinfo           --------------------------
	.section	.note.nv.tkinfo,"",@"SHT_NOTE"
	.sectionflags	@"SHF_NOTE_NV_TKINFO"
	.tkinfo
        /*0018*/ 	.word	0x00000002
        /*0030*/ 	.string	""
        /*0030*/ 	.string	"ptxas"
        /*0030*/ 	.string	"Cuda compilation tools, release 13.0, V13.0.88"
        /*0030*/ 	.string	"Build cuda_13.0.r13.0/compiler.36424714_0"
        /*0030*/ 	.string	"-arch sm_90a -m 64 "



//--------------------- .note.nv.cuinfo           --------------------------
	.section	.note.nv.cuinfo,"",@"SHT_NOTE"
	.sectionflags	@"SHF_NOTE_NV_CUINFO"
        /*0018*/ 	.short	0x0002
        /*001a*/ 	.short	0x005a
        /*001c*/ 	.short	0x0082
	.zero		2


//--------------------- .nv.info                  --------------------------
	.section	.nv.info,"",@"SHT_CUDA_INFO"
	.align	4


	//----- nvinfo : EIATTR_REGCOUNT
	.align		4
        /*0000*/ 	.byte	0x04, 0x2f
        /*0002*/ 	.short	(.L_15 - .L_14)
	.align		4
.L_14:
        /*0004*/ 	.word	index@(_ZN7cutlass13device_kernelINS_4gemm6kernel13GemmUniversalIN4cute5tupleIJiiiiEEENS1_10collective13CollectiveMmaINS1_34MainloopSm90TmaGmmaWarpSpecializedILi2ENS5_IJNS4_1CILi1EEESB_SB_EEENS1_35KernelTmaWarpSpecializedCooperativeEEENS5_IJNSA_ILi128EEENSA_ILi32EEENSA_ILi256EEEEEENS_6half_tENS5_IJlSB_lEEESJ_SK_NS4_8TiledMMAINS4_8MMA_AtomIJNS4_4SM904GMMA25MMA_64x32x16_F32F16F16_SSILNSO_5MajorE0ELSQ_0ELNSO_7ScaleInE1ELSR_1EEEEEENS4_6LayoutINS5_IJNSA_ILi2EEESB_SB_EEENS5_IJSB_NSA_ILi0EEESX_EEEEENS5_IJNS4_10UnderscoreES10_S10_EEEEENS4_13SM90_TMA_LOADENS4_14ComposedLayoutINS4_7SwizzleILi3ELi4ELi3EEENS4_18smem_ptr_flag_bitsILi16EEENSU_INS5_IJNSA_ILi8EEENSA_ILi64EEEEEENS5_IJS1A_SB_EEEEEEEvNS4_8identityES13_S1E_vS1F_EENS_8epilogue10collective6detail29Sm90TmaWarpSpecializedAdapterINS1I_15DefaultEpilogueISJ_SK_SK_NS1H_6thread17LinearCombinationISJ_Li1EffLNS1M_9ScaleType4KindE0ELNS_15FloatRoundStyleE2ESJ_EENS1_15EpilogueDefaultEEEEEvvEEEEvNT_6ParamsE)
        /*0008*/ 	.word	0x000000a8


	//----- nvinfo : EIATTR_FRAME_SIZE
	.align		4
.L_15:
        /*000c*/ 	.byte	0x04, 0x11
        /*000e*/ 	.short	(.L_17 - .L_16)
	.align		4
.L_16:
        /*0010*/ 	.word	index@(_ZN7cutlass13device_kernelINS_4gemm6kernel13GemmUniversalIN4cute5tupleIJiiiiEEENS1_10collective13CollectiveMmaINS1_34MainloopSm90TmaGmmaWarpSpecializedILi2ENS5_IJNS4_1CILi1EEESB_SB_EEENS1_35KernelTmaWarpSpecializedCooperativeEEENS5_IJNSA_ILi128EEENSA_ILi32EEENSA_ILi256EEEEEENS_6half_tENS5_IJlSB_lEEESJ_SK_NS4_8TiledMMAINS4_8MMA_AtomIJNS4_4SM904GMMA25MMA_64x32x16_F32F16F16_SSILNSO_5MajorE0ELSQ_0ELNSO_7ScaleInE1ELSR_1EEEEEENS4_6LayoutINS5_IJNSA_ILi2EEESB_SB_EEENS5_IJSB_NSA_ILi0EEESX_EEEEENS5_IJNS4_10UnderscoreES10_S10_EEEEENS4_13SM90_TMA_LOADENS4_14ComposedLayoutINS4_7SwizzleILi3ELi4ELi3EEENS4_18smem_ptr_flag_bitsILi16EEENSU_INS5_IJNSA_ILi8EEENSA_ILi64EEEEEENS5_IJS1A_SB_EEEEEEEvNS4_8identityES13_S1E_vS1F_EENS_8epilogue10collective6detail29Sm90TmaWarpSpecializedAdapterINS1I_15DefaultEpilogueISJ_SK_SK_NS1H_6thread17LinearCombinationISJ_Li1EffLNS1M_9ScaleType4KindE0ELNS_15FloatRoundStyleE2ESJ_EENS1_15EpilogueDefaultEEEEEvvEEEEvNT_6ParamsE)
        /*0014*/ 	.word	0x00000000


	//----- nvinfo : EIATTR_MIN_STACK_SIZE
	.align		4
.L_17:
        /*0018*/ 	.byte	0x04, 0x12
        /*001a*/ 	.short	(.L_19 - .L_18)
	.align		4
.L_18:
        /*001c*/ 	.word	index@(_ZN7cutlass13device_kernelINS_4gemm6kernel13GemmUniversalIN4cute5tupleIJiiiiEEENS1_10collective13CollectiveMmaINS1_34MainloopSm90TmaGmmaWarpSpecializedILi2ENS5_IJNS4_1CILi1EEESB_SB_EEENS1_35KernelTmaWarpSpecializedCooperativeEEENS5_IJNSA_ILi128EEENSA_ILi32EEENSA_ILi256EEEEEENS_6half_tENS5_IJlSB_lEEESJ_SK_NS4_8TiledMMAINS4_8MMA_AtomIJNS4_4SM904GMMA25MMA_64x32x16_F32F16F16_SSILNSO_5MajorE0ELSQ_0ELNSO_7ScaleInE1ELSR_1EEEEEENS4_6LayoutINS5_IJNSA_ILi2EEESB_SB_EEENS5_IJSB_NSA_ILi0EEESX_EEEEENS5_IJNS4_10UnderscoreES10_S10_EEEEENS4_13SM90_TMA_LOADENS4_14ComposedLayoutINS4_7SwizzleILi3ELi4ELi3EEENS4_18smem_ptr_flag_bitsILi16EEENSU_INS5_IJNSA_ILi8EEENSA_ILi64EEEEEENS5_IJS1A_SB_EEEEEEEvNS4_8identityES13_S1E_vS1F_EENS_8epilogue10collective6detail29Sm90TmaWarpSpecializedAdapterINS1I_15DefaultEpilogueISJ_SK_SK_NS1H_6thread17LinearCombinationISJ_Li1EffLNS1M_9ScaleType4KindE0ELNS_15FloatRoundStyleE2ESJ_EENS1_15EpilogueDefaultEEEEEvvEEEEvNT_6ParamsE)
        /*0020*/ 	.word	0x00000000
.L_19:


//--------------------- .nv.compat                --------------------------
	.section	.nv.compat,"",@"SHT_CUDA_COMPAT_INFO"
	.align	4
        /*0000*/ 	.byte	0x02, 0x09, 0x01, 0x00, 0x02, 0x02, 0x04, 0x00, 0x02, 0x05, 0x05, 0x00, 0x03, 0x07, 0x01, 0x01
        /*0010*/ 	.byte	0x02, 0x03, 0x01, 0x00, 0x02, 0x06, 0x01, 0x00, 0x04, 0x0b, 0x08, 0x00, 0x00, 0x00, 0x00, 0x00
        /*0020*/ 	.byte	0x00, 0x00, 0x00, 0x00


//--------------------- .nv.info._ZN7cutlass13device_kernelINS_4gemm6kernel13GemmUniversalIN4cute5tupleIJiiiiEEENS1_10collective13CollectiveMmaINS1_34MainloopSm90TmaGmmaWarpSpecializedILi2ENS5_IJNS4_1CILi1EEESB_SB_EEENS1_35KernelTmaWarpSpecializedCooperativeEEENS5_IJNSA_ILi128EEENSA_ILi32EEENSA_ILi256EEEEEENS_6half_tENS5_IJlSB_lEEESJ_SK_NS4_8TiledMMAINS4_8MMA_AtomIJNS4_4SM904GMMA25MMA_64x32x16_F32F16F16_SSILNSO_5MajorE0ELSQ_0ELNSO_7ScaleInE1ELSR_1EEEEEENS4_6LayoutINS5_IJNSA_ILi2EEESB_SB_EEENS5_IJSB_NSA_ILi0EEESX_EEEEENS5_IJNS4_10UnderscoreES10_S10_EEEEENS4_13SM90_TMA_LOADENS4_14ComposedLayoutINS4_7SwizzleILi3ELi4ELi3EEENS4_18smem_ptr_flag_bitsILi16EEENSU_INS5_IJNSA_ILi8EEENSA_ILi64EEEEEENS5_IJS1A_SB_EEEEEEEvNS4_8identityES13_S1E_vS1F_EENS_8epilogue10collective6detail29Sm90TmaWarpSpecializedAdapterINS1I_15DefaultEpilogueISJ_SK_SK_NS1H_6thread17LinearCombinationISJ_Li1EffLNS1M_9ScaleType4KindE0ELNS_15FloatRoundStyleE2ESJ_EENS1_15EpilogueDefaultEEEEEvvEEEEvNT_6ParamsE --------------------------
	.section	.nv.info._ZN7cutlass13device_kernelINS_4gemm6kernel13GemmUniversalIN4cute5tupleIJiiiiEEENS1_10collective13CollectiveMmaINS1_34MainloopSm90TmaGmmaWarpSpecializedILi2ENS5_IJNS4_1CILi1EEESB_SB_EEENS1_35KernelTmaWarpSpecializedCooperativeEEENS5_IJNSA_ILi128EEENSA_ILi32EEENSA_ILi256EEEEEENS_6half_tENS5_IJlSB_lEEESJ_SK_NS4_8TiledMMAINS4_8MMA_AtomIJNS4_4SM904GMMA25MMA_64x32x16_F32F16F16_SSILNSO_5MajorE0ELSQ_0ELNSO_7ScaleInE1ELSR_1EEEEEENS4_6LayoutINS5_IJNSA_ILi2EEESB_SB_EEENS5_IJSB_NSA_ILi0EEESX_EEEEENS5_IJNS4_10UnderscoreES10_S10_EEEEENS4_13SM90_TMA_LOADENS4_14ComposedLayoutINS4_7SwizzleILi3ELi4ELi3EEENS4_18smem_ptr_flag_bitsILi16EEENSU_INS5_IJNSA_ILi8EEENSA_ILi64EEEEEENS5_IJS1A_SB_EEEEEEEvNS4_8identityES13_S1E_vS1F_EENS_8epilogue10collective6detail29Sm90TmaWarpSpecializedAdapterINS1I_15DefaultEpilogueISJ_SK_SK_NS1H_6thread17LinearCombinationISJ_Li1EffLNS1M_9ScaleType4KindE0ELNS_15FloatRoundStyleE2ESJ_EENS1_15EpilogueDefaultEEEEEvvEEEEvNT_6ParamsE,"",@"SHT_CUDA_INFO"
	.sectionflags	@""
	.align	4


	//----- nvinfo : EIATTR_CUDA_API_VERSION
	.align		4
        /*0000*/ 	.byte	0x04, 0x37
        /*0002*/ 	.short	(.L_21 - .L_20)
.L_20:
        /*0004*/ 	.word	0x00000082


	//----- nvinfo : EIATTR_KPARAM_INFO
	.align		4
.L_21:
        /*0008*/ 	.byte	0x04, 0x17
        /*000a*/ 	.short	(.L_23 - .L_22)
.L_22:
        /*000c*/ 	.word	0x00000000
        /*0010*/ 	.short	0x0000
        /*0012*/ 	.short	0x0070
        /*0014*/ 	.byte	0x00, 0xf0, 0x01, 0x10


	//----- nvinfo : EIATTR_SPARSE_MMA_MASK
	.align		4
.L_23:
        /*0018*/ 	.byte	0x03, 0x50
        /*001a*/ 	.short	0x0000


	//----- nvinfo : EIATTR_MAXREG_COUNT
	.align		4
        /*001c*/ 	.byte	0x03, 0x1b
        /*001e*/ 	.short	0x00a8


	//----- nvinfo : EIATTR_NUM_BARRIERS
	.align		4
        /*0020*/ 	.byte	0x02, 0x4c
        /*0022*/ 	.byte	0x01
	.zero		1


	//----- nvinfo : EIATTR_EXTERNS
	.align		4
        /*0024*/ 	.byte	0x04, 0x0f
        /*0026*/ 	.short	(.L_25 - .L_24)


	//   ....[0]....
	.align		4
.L_24:
        /*0028*/ 	.word	index@(__assertfail)


	//----- nvinfo : EIATTR_MERCURY_ISA_VERSION
	.align		4
.L_25:
        /*002c*/ 	.byte	0x03, 0x5f
        /*002e*/ 	.short	0x0101


	//----- nvinfo : EIATTR_INT_WARP_WIDE_INSTR_OFFSETS
	.align		4
        /*0030*/ 	.byte	0x04, 0x31
        /*0032*/ 	.short	(.L_27 - .L_26)


	//   ....[0]....
.L_26:
        /*0034*/ 	.word	0x000003a0


	//   ....[1]....
        /*0038*/ 	.word	0x000003b0


	//   ....[2]....
        /*003c*/ 	.word	0x000004a0


	//----- nvinfo : EIATTR_COOP_GROUP_MASK_REGIDS
	.align		4
.L_27:
        /*0040*/ 	.byte	0x04, 0x29
        /*0042*/ 	.short	(.L_29 - .L_28)


	//   ....[0]....
.L_28:
        /*0044*/ 	.word	0xffffffff


	//   ....[1]....
        /*0048*/ 	.word	0xffffffff


	//   ....[2]....
        /*004c*/ 	.word	0xffffffff


	//   ....[3]....
        /*0050*/ 	.word	0xffffffff


	//   ....[4]....
        /*0054*/ 	.word	0xffffffff


	//----- nvinfo : EIATTR_COOP_GROUP_INSTR_OFFSETS
	.align		4
.L_29:
        /*0058*/ 	.byte	0x04, 0x28
        /*005a*/ 	.short	(.L_31 - .L_30)


	//   ....[0]....
.L_30:
        /*005c*/ 	.word	0x00000060


	//   ....[1]....
        /*0060*/ 	.word	0x00000070


	//   ....[2]....
        /*0064*/ 	.word	0x00000130


	//   ....[3]....
        /*0068*/ 	.word	0x00000280


	//   ....[4]....
        /*006c*/ 	.word	0x000011b0


	//----- nvinfo : EIATTR_REG_RECONFIG
	.align		4
.L_31:
        /*0070*/ 	.byte	0x01, 0x54
	.zero		2


	//----- nvinfo : EIATTR_SYSCALL_OFFSETS
	.align		4
        /*0074*/ 	.byte	0x04, 0x46
        /*0076*/ 	.short	(.L_33 - .L_32)


	//   ....[0]....
.L_32:
        /*0078*/ 	.word	0x000013a0


	//----- nvinfo : EIATTR_MBARRIER_INSTR_OFFSETS
	.align		4
.L_33:
        /*007c*/ 	.byte	0x04, 0x39
        /*007e*/ 	.short	(.L_35 - .L_34)


	//   ....[0]....
.L_34:
        /*0080*/ 	.word	0x00000230
        /*0084*/ 	.word	0x000000ff
        /*0088*/ 	.word	0x00000000
        /*008c*/ 	.short	0x0100
        /*008e*/ 	.byte	0x08
	.zero		1


	//   ....[1]....
        /*0090*/ 	.word	0x00000240
        /*0094*/ 	.word	0x000000ff
        /*0098*/ 	.word	0x00000010
        /*009c*/ 	.short	0x0100
        /*009e*/ 	.byte	0x08
	.zero		1


	//   ....[2]....
        /*00a0*/ 	.word	0x00000250
        /*00a4*/ 	.word	0x000000ff
        /*00a8*/ 	.word	0x00000008
        /*00ac*/ 	.short	0x0100
        /*00ae*/ 	.byte	0x08
	.zero		1


	//   ....[3]....
        /*00b0*/ 	.word	0x00000260
        /*00b4*/ 	.word	0x000000ff
        /*00b8*/ 	.word	0x00000018
        /*00bc*/ 	.short	0x0100
        /*00be*/ 	.byte	0x08
	.zero		1


	//   ....[4]....
        /*00c0*/ 	.word	0x00000510
        /*00c4*/ 	.word	0x000000ff
        /*00c8*/ 	.word	0x00000030
        /*00cc*/ 	.short	0x0100
        /*00ce*/ 	.byte	0x08
	.zero		1


	//   ....[5]....
        /*00d0*/ 	.word	0x00000590
        /*00d4*/ 	.word	0x000000ff
        /*00d8*/ 	.word	0x00000038
        /*00dc*/ 	.short	0x0100
        /*00de*/ 	.byte	0x08
	.zero		1


	//   ....[6]....
        /*00e0*/ 	.word	0x00001420
        /*00e4*/ 	.word	0x00000003
        /*00e8*/ 	.word	0x00000000
        /*00ec*/ 	.short	0x010a
        /*00ee*/ 	.byte	0x3f
	.zero		1


	//   ....[7]....
        /*00f0*/ 	.word	0x00001480
        /*00f4*/ 	.word	0x00000003
        /*00f8*/ 	.word	0x00000000
        /*00fc*/ 	.short	0x010a
        /*00fe*/ 	.byte	0x3f
	.zero		1


	//   ....[8]....
        /*0100*/ 	.word	0x00001d30
        /*0104*/ 	.word	0x000000ff
        /*0108*/ 	.word	0x00000000
        /*010c*/ 	.short	0x010a
        /*010e*/ 	.byte	0x04
	.zero		1


	//   ....[9]....
        /*0110*/ 	.word	0x00001d70
        /*0114*/ 	.word	0x000000ff
        /*0118*/ 	.word	0x00000000
        /*011c*/ 	.short	0x010a
        /*011e*/ 	.byte	0x04
	.zero		1


	//   ....[10]....
        /*0120*/ 	.word	0x00002510
        /*0124*/ 	.word	0x000000ff
        /*0128*/ 	.word	0x00000000
        /*012c*/ 	.short	0x0101
        /*012e*/ 	.byte	0x0a
	.zero		1


	//   ....[11]....
        /*0130*/ 	.word	0x000026d0
        /*0134*/ 	.word	0x000000ff
        /*0138*/ 	.word	0x00000000
        /*013c*/ 	.short	0x0101
        /*013e*/ 	.byte	0x04
	.zero		1


	//   ....[12]....
        /*0140*/ 	.word	0x00004a90
        /*0144*/ 	.word	0x00000009
        /*0148*/ 	.word	0x00000010
        /*014c*/ 	.short	0x010a
        /*014e*/ 	.byte	0x3f
	.zero		1


	//   ....[13]....
        /*0150*/ 	.word	0x00005070
        /*0154*/ 	.word	0x00000004
        /*0158*/ 	.word	0x00000038
        /*015c*/ 	.short	0x0101
        /*015e*/ 	.byte	0x3f
	.zero		1


	//   ....[14]....
        /*0160*/ 	.word	0x00005780
        /*0164*/ 	.word	0x00000007
        /*0168*/ 	.word	0x00000000
        /*016c*/ 	.short	0x010a
        /*016e*/ 	.byte	0x3f
	.zero		1


	//   ....[15]....
        /*0170*/ 	.word	0x00005800
        /*0174*/ 	.word	0x00000003
        /*0178*/ 	.word	0x00000000
        /*017c*/ 	.short	0x010a
        /*017e*/ 	.byte	0x3f
	.zero		1


	//   ....[16]....
        /*0180*/ 	.word	0x00005860
        /*0184*/ 	.word	0x00000003
        /*0188*/ 	.word	0x00000000
        /*018c*/ 	.short	0x010a
        /*018e*/ 	.byte	0x3f
	.zero		1


	//   ....[17]....
        /*0190*/ 	.word	0x000058c0
        /*0194*/ 	.word	0x00000004
        /*0198*/ 	.word	0x00000000
        /*019c*/ 	.short	0x010a
        /*019e*/ 	.byte	0x3f
	.zero		1


	//   ....[18]....
        /*01a0*/ 	.word	0x00005990
        /*01a4*/ 	.word	0x00000009
        /*01a8*/ 	.word	0x00000010
        /*01ac*/ 	.short	0x010a
        /*01ae*/ 	.byte	0x3f
	.zero		1


	//   ....[19]....
        /*01b0*/ 	.word	0x00005a60
        /*01b4*/ 	.word	0x00000007
        /*01b8*/ 	.word	0x00000000
        /*01bc*/ 	.short	0x010a
        /*01be*/ 	.byte	0x3f
	.zero		1


	//----- nvinfo : EIATTR_NUM_MBARRIERS
	.align		4
.L_35:
        /*01c0*/ 	.byte	0x03, 0x38
        /*01c2*/ 	.short	0x0006


	//----- nvinfo : EIATTR_EXIT_INSTR_OFFSETS
	.align		4
        /*01c4*/ 	.byte	0x04, 0x1c
        /*01c6*/ 	.short	(.L_37 - .L_36)


	//   ....[0]....
.L_36:
        /*01c8*/ 	.word	0x00000630


	//   ....[1]....
        /*01cc*/ 	.word	0x00000f10


	//   ....[2]....
        /*01d0*/ 	.word	0x00004150


	//   ....[3]....
        /*01d4*/ 	.word	0x000047a0


	//   ....[4]....
        /*01d8*/ 	.word	0x00005850


	//----- nvinfo : EIATTR_MAX_THREADS
	.align		4
.L_37:
        /*01dc*/ 	.byte	0x04, 0x05
        /*01de*/ 	.short	(.L_39 - .L_38)
.L_38:
        /*01e0*/ 	.word	0x00000180
        /*01e4*/ 	.word	0x00000001
        /*01e8*/ 	.word	0x00000001


	//----- nvinfo : EIATTR_CRS_STACK_SIZE
	.align		4
.L_39:
        /*01ec*/ 	.byte	0x04, 0x1e
        /*01ee*/ 	.short	(.L_41 - .L_40)
.L_40:
        /*01f0*/ 	.word	0x00000000


	//----- nvinfo : EIATTR_CBANK_PARAM_SIZE
	.align		4
.L_41:
        /*01f4*/ 	.byte	0x03, 0x19
        /*01f6*/ 	.short	0x0470


	//----- nvinfo : EIATTR_PARAM_CBANK
	.align		4
        /*01f8*/ 	.byte	0x04, 0x0a
        /*01fa*/ 	.short	(.L_43 - .L_42)
	.align		4
.L_42:
        /*01fc*/ 	.word	index@(.nv.constant0._ZN7cutlass13device_kernelINS_4gemm6kernel13GemmUniversalIN4cute5tupleIJiiiiEEENS1_10collective13CollectiveMmaINS1_34MainloopSm90TmaGmmaWarpSpecializedILi2ENS5_IJNS4_1CILi1EEESB_SB_EEENS1_35KernelTmaWarpSpecializedCooperativeEEENS5_IJNSA_ILi128EEENSA_ILi32EEENSA_ILi256EEEEEENS_6half_tENS5_IJlSB_lEEESJ_SK_NS4_8TiledMMAINS4_8MMA_AtomIJNS4_4SM904GMMA25MMA_64x32x16_F32F16F16_SSILNSO_5MajorE0ELSQ_0ELNSO_7ScaleInE1ELSR_1EEEEEENS4_6LayoutINS5_IJNSA_ILi2EEESB_SB_EEENS5_IJSB_NSA_ILi0EEESX_EEEEENS5_IJNS4_10UnderscoreES10_S10_EEEEENS4_13SM90_TMA_LOADENS4_14ComposedLayoutINS4_7SwizzleILi3ELi4ELi3EEENS4_18smem_ptr_flag_bitsILi16EEENSU_INS5_IJNSA_ILi8EEENSA_ILi64EEEEEENS5_IJS1A_SB_EEEEEEEvNS4_8identityES13_S1E_vS1F_EENS_8epilogue10collective6detail29Sm90TmaWarpSpecializedAdapterINS1I_15DefaultEpilogueISJ_SK_SK_NS1H_6thread17LinearCombinationISJ_Li1EffLNS1M_9ScaleType4KindE0ELNS_15FloatRoundStyleE2ESJ_EENS1_15EpilogueDefaultEEEEEvvEEEEvNT_6ParamsE)
        /*0200*/ 	.short	0x0210
        /*0202*/ 	.short	0x0470


	//----- nvinfo : EIATTR_SW_WAR
	.align		4
.L_43:
        /*0204*/ 	.byte	0x04, 0x36
        /*0206*/ 	.short	(.L_45 - .L_44)
.L_44:
        /*0208*/ 	.word	0x00000008
.L_45:


//--------------------- .nv.callgraph             --------------------------
	.section	.nv.callgraph,"",@"SHT_CUDA_CALLGRAPH"
	.align	4
	.sectionentsize	8
	.align		4
        /*0000*/ 	.word	0x00000000
	.align		4
        /*0004*/ 	.word	0xffffffff
	.align		4
        /*0008*/ 	.word	index@(_ZN7cutlass13device_kernelINS_4gemm6kernel13GemmUniversalIN4cute5tupleIJiiiiEEENS1_10collective13CollectiveMmaINS1_34MainloopSm90TmaGmmaWarpSpecializedILi2ENS5_IJNS4_1CILi1EEESB_SB_EEENS1_35KernelTmaWarpSpecializedCooperativeEEENS5_IJNSA_ILi128EEENSA_ILi32EEENSA_ILi256EEEEEENS_6half_tENS5_IJlSB_lEEESJ_SK_NS4_8TiledMMAINS4_8MMA_AtomIJNS4_4SM904GMMA25MMA_64x32x16_F32F16F16_SSILNSO_5MajorE0ELSQ_0ELNSO_7ScaleInE1ELSR_1EEEEEENS4_6LayoutINS5_IJNSA_ILi2EEESB_SB_EEENS5_IJSB_NSA_ILi0EEESX_EEEEENS5_IJNS4_10UnderscoreES10_S10_EEEEENS4_13SM90_TMA_LOADENS4_14ComposedLayoutINS4_7SwizzleILi3ELi4ELi3EEENS4_18smem_ptr_flag_bitsILi16EEENSU_INS5_IJNSA_ILi8EEENSA_ILi64EEEEEENS5_IJS1A_SB_EEEEEEEvNS4_8identityES13_S1E_vS1F_EENS_8epilogue10collective6detail29Sm90TmaWarpSpecializedAdapterINS1I_15DefaultEpilogueISJ_SK_SK_NS1H_6thread17LinearCombinationISJ_Li1EffLNS1M_9ScaleType4KindE0ELNS_15FloatRoundStyleE2ESJ_EENS1_15EpilogueDefaultEEEEEvvEEEEvNT_6ParamsE)
	.align		4
        /*000c*/ 	.word	index@(__assertfail)
	.align		4
        /*0010*/ 	.word	0x00000000
	.align		4
        /*0014*/ 	.word	0xfffffffe
	.align		4
        /*0018*/ 	.word	0x00000000
	.align		4
        /*001c*/ 	.word	0xfffffffd
	.align		4
        /*0020*/ 	.word	0x00000000
	.align		4
        /*0024*/ 	.word	0xfffffffc


//--------------------- .nv.constant4             --------------------------
	.section	.nv.constant4,"a",@progbits
	.align	8
	.align		8
.nv.constant4:
        /*0000*/ 	.dword	__assertfail
	.align		8
        /*0008*/ 	.dword	__unnamed_1
	.align		8
        /*0010*/ 	.dword	_ZN39_INTERNAL_eb229c47_4_k_cu_a7a56a68_31434cuda3std3__45__cpo5beginE
	.align		8
        /*0018*/ 	.dword	_ZN39_INTERNAL_eb229c47_4_k_cu_a7a56a68_31434cuda3std3__45__cpo3endE
	.align		8
        /*0020*/ 	.dword	_ZN39_INTERNAL_eb229c47_4_k_cu_a7a56a68_31434cuda3std3__45__cpo6cbeginE
	.align		8
        /*0028*/ 	.dword	_ZN39_INTERNAL_eb229c47_4_k_cu_a7a56a68_31434cuda3std3__45__cpo4cendE
	.align		8
        /*0030*/ 	.dword	_ZN39_INTERNAL_eb229c47_4_k_cu_a7a56a68_31434cuda3std3__441_GLOBAL__N__eb229c47_4_k_cu_a7a56a68_31436ignoreE
	.align		8
        /*0038*/ 	.dword	_ZN39_INTERNAL_eb229c47_4_k_cu_a7a56a68_31434cuda3std3__419piecewise_constructE
	.align		8
        /*0040*/ 	.dword	_ZN39_INTERNAL_eb229c47_4_k_cu_a7a56a68_31434cuda3std3__48in_placeE
	.align		8
        /*0048*/ 	.dword	_ZN39_INTERNAL_eb229c47_4_k_cu_a7a56a68_31434cuda3std6ranges3__45__cpo4swapE
	.align		8
        /*0050*/ 	.dword	_ZN39_INTERNAL_eb229c47_4_k_cu_a7a56a68_31434cuda3std6ranges3__45__cpo9iter_moveE
	.align		8
        /*0058*/ 	.dword	_ZN39_INTERNAL_eb229c47_4_k_cu_a7a56a68_31434cute7productE
	.align		8
        /*0060*/ 	.dword	_ZN39_INTERNAL_eb229c47_4_k_cu_a7a56a68_31434cute1_E
	.align		8
        /*0068*/ 	.dword	$str$22
	.align		8
        /*0070*/ 	.dword	$str$23


//--------------------- .text._ZN7cutlass13device_kernelINS_4gemm6kernel13GemmUniversalIN4cute5tupleIJiiiiEEENS1_10collective13CollectiveMmaINS1_34MainloopSm90TmaGmmaWarpSpecializedILi2ENS5_IJNS4_1CILi1EEESB_SB_EEENS1_35KernelTmaWarpSpecializedCooperativeEEENS5_IJNSA_ILi128EEENSA_ILi32EEENSA_ILi256EEEEEENS_6half_tENS5_IJlSB_lEEESJ_SK_NS4_8TiledMMAINS4_8MMA_AtomIJNS4_4SM904GMMA25MMA_64x32x16_F32F16F16_SSILNSO_5MajorE0ELSQ_0ELNSO_7ScaleInE1ELSR_1EEEEEENS4_6LayoutINS5_IJNSA_ILi2EEESB_SB_EEENS5_IJSB_NSA_ILi0EEESX_EEEEENS5_IJNS4_10UnderscoreES10_S10_EEEEENS4_13SM90_TMA_LOADENS4_14ComposedLayoutINS4_7SwizzleILi3ELi4ELi3EEENS4_18smem_ptr_flag_bitsILi16EEENSU_INS5_IJNSA_ILi8EEENSA_ILi64EEEEEENS5_IJS1A_SB_EEEEEEEvNS4_8identityES13_S1E_vS1F_EENS_8epilogue10collective6detail29Sm90TmaWarpSpecializedAdapterINS1I_15DefaultEpilogueISJ_SK_SK_NS1H_6thread17LinearCombinationISJ_Li1EffLNS1M_9ScaleType4KindE0ELNS_15FloatRoundStyleE2ESJ_EENS1_15EpilogueDefaultEEEEEvvEEEEvNT_6ParamsE --------------------------
	.section	.text._ZN7cutlass13device_kernelINS_4gemm6kernel13GemmUniversalIN4cute5tupleIJiiiiEEENS1_10collective13CollectiveMmaINS1_34MainloopSm90TmaGmmaWarpSpecializedILi2ENS5_IJNS4_1CILi1EEESB_SB_EEENS1_35KernelTmaWarpSpecializedCooperativeEEENS5_IJNSA_ILi128EEENSA_ILi32EEENSA_ILi256EEEEEENS_6half_tENS5_IJlSB_lEEESJ_SK_NS4_8TiledMMAINS4_8MMA_AtomIJNS4_4SM904GMMA25MMA_64x32x16_F32F16F16_SSILNSO_5MajorE0ELSQ_0ELNSO_7ScaleInE1ELSR_1EEEEEENS4_6LayoutINS5_IJNSA_ILi2EEESB_SB_EEENS5_IJSB_NSA_ILi0EEESX_EEEEENS5_IJNS4_10UnderscoreES10_S10_EEEEENS4_13SM90_TMA_LOADENS4_14ComposedLayoutINS4_7SwizzleILi3ELi4ELi3EEENS4_18smem_ptr_flag_bitsILi16EEENSU_INS5_IJNSA_ILi8EEENSA_ILi64EEEEEENS5_IJS1A_SB_EEEEEEEvNS4_8identityES13_S1E_vS1F_EENS_8epilogue10collective6detail29Sm90TmaWarpSpecializedAdapterINS1I_15DefaultEpilogueISJ_SK_SK_NS1H_6thread17LinearCombinationISJ_Li1EffLNS1M_9ScaleType4KindE0ELNS_15FloatRoundStyleE2ESJ_EENS1_15EpilogueDefaultEEEEEvvEEEEvNT_6ParamsE,"ax",@progbits
	.align	128
.text._ZN7cutlass13device_kernelINS_4gemm6kernel13GemmUniversalIN4cute5tupleIJiiiiEEENS1_10collective13CollectiveMmaINS1_34MainloopSm90TmaGmmaWarpSpecializedILi2ENS5_IJNS4_1CILi1EEESB_SB_EEENS1_35KernelTmaWarpSpecializedCooperativeEEENS5_IJNSA_ILi128EEENSA_ILi32EEENSA_ILi256EEEEEENS_6half_tENS5_IJlSB_lEEESJ_SK_NS4_8TiledMMAINS4_8MMA_AtomIJNS4_4SM904GMMA25MMA_64x32x16_F32F16F16_SSILNSO_5MajorE0ELSQ_0ELNSO_7ScaleInE1ELSR_1EEEEEENS4_6LayoutINS5_IJNSA_ILi2EEESB_SB_EEENS5_IJSB_NSA_ILi0EEESX_EEEEENS5_IJNS4_10UnderscoreES10_S10_EEEEENS4_13SM90_TMA_LOADENS4_14ComposedLayoutINS4_7SwizzleILi3ELi4ELi3EEENS4_18smem_ptr_flag_bitsILi16EEENSU_INS5_IJNSA_ILi8EEENSA_ILi64EEEEEENS5_IJS1A_SB_EEEEEEEvNS4_8identityES13_S1E_vS1F_EENS_8epilogue10collective6detail29Sm90TmaWarpSpecializedAdapterINS1I_15DefaultEpilogueISJ_SK_SK_NS1H_6thread17LinearCombinationISJ_Li1EffLNS1M_9ScaleType4KindE0ELNS_15FloatRoundStyleE2ESJ_EENS1_15EpilogueDefaultEEEEEvvEEEEvNT_6ParamsE:
        .type           _ZN7cutlass13device_kernelINS_4gemm6kernel13GemmUniversalIN4cute5tupleIJiiiiEEENS1_10collective13CollectiveMmaINS1_34MainloopSm90TmaGmmaWarpSpecializedILi2ENS5_IJNS4_1CILi1EEESB_SB_EEENS1_35KernelTmaWarpSpecializedCooperativeEEENS5_IJNSA_ILi128EEENSA_ILi32EEENSA_ILi256EEEEEENS_6half_tENS5_IJlSB_lEEESJ_SK_NS4_8TiledMMAINS4_8MMA_AtomIJNS4_4SM904GMMA25MMA_64x32x16_F32F16F16_SSILNSO_5MajorE0ELSQ_0ELNSO_7ScaleInE1ELSR_1EEEEEENS4_6LayoutINS5_IJNSA_ILi2EEESB_SB_EEENS5_IJSB_NSA_ILi0EEESX_EEEEENS5_IJNS4_10UnderscoreES10_S10_EEEEENS4_13SM90_TMA_LOADENS4_14ComposedLayoutINS4_7SwizzleILi3ELi4ELi3EEENS4_18smem_ptr_flag_bitsILi16EEENSU_INS5_IJNSA_ILi8EEENSA_ILi64EEEEEENS5_IJS1A_SB_EEEEEEEvNS4_8identityES13_S1E_vS1F_EENS_8epilogue10collective6detail29Sm90TmaWarpSpecializedAdapterINS1I_15DefaultEpilogueISJ_SK_SK_NS1H_6thread17LinearCombinationISJ_Li1EffLNS1M_9ScaleType4KindE0ELNS_15FloatRoundStyleE2ESJ_EENS1_15EpilogueDefaultEEEEEvvEEEEvNT_6ParamsE,@function
        .size           _ZN7cutlass13device_kernelINS_4gemm6kernel13GemmUniversalIN4cute5tupleIJiiiiEEENS1_10collective13CollectiveMmaINS1_34MainloopSm90TmaGmmaWarpSpecializedILi2ENS5_IJNS4_1CILi1EEESB_SB_EEENS1_35KernelTmaWarpSpecializedCooperativeEEENS5_IJNSA_ILi128EEENSA_ILi32EEENSA_ILi256EEEEEENS_6half_tENS5_IJlSB_lEEESJ_SK_NS4_8TiledMMAINS4_8MMA_AtomIJNS4_4SM904GMMA25MMA_64x32x16_F32F16F16_SSILNSO_5MajorE0ELSQ_0ELNSO_7ScaleInE1ELSR_1EEEEEENS4_6LayoutINS5_IJNSA_ILi2EEESB_SB_EEENS5_IJSB_NSA_ILi0EEESX_EEEEENS5_IJNS4_10UnderscoreES10_S10_EEEEENS4_13SM90_TMA_LOADENS4_14ComposedLayoutINS4_7SwizzleILi3ELi4ELi3EEENS4_18smem_ptr_flag_bitsILi16EEENSU_INS5_IJNSA_ILi8EEENSA_ILi64EEEEEENS5_IJS1A_SB_EEEEEEEvNS4_8identityES13_S1E_vS1F_EENS_8epilogue10collective6detail29Sm90TmaWarpSpecializedAdapterINS1I_15DefaultEpilogueISJ_SK_SK_NS1H_6thread17LinearCombinationISJ_Li1EffLNS1M_9ScaleType4KindE0ELNS_15FloatRoundStyleE2ESJ_EENS1_15EpilogueDefaultEEEEEvvEEEEvNT_6ParamsE,(.L_x_94 - _ZN7cutlass13device_kernelINS_4gemm6kernel13GemmUniversalIN4cute5tupleIJiiiiEEENS1_10collective13CollectiveMmaINS1_34MainloopSm90TmaGmmaWarpSpecializedILi2ENS5_IJNS4_1CILi1EEESB_SB_EEENS1_35KernelTmaWarpSpecializedCooperativeEEENS5_IJNSA_ILi128EEENSA_ILi32EEENSA_ILi256EEEEEENS_6half_tENS5_IJlSB_lEEESJ_SK_NS4_8TiledMMAINS4_8MMA_AtomIJNS4_4SM904GMMA25MMA_64x32x16_F32F16F16_SSILNSO_5MajorE0ELSQ_0ELNSO_7ScaleInE1ELSR_1EEEEEENS4_6LayoutINS5_IJNSA_ILi2EEESB_SB_EEENS5_IJSB_NSA_ILi0EEESX_EEEEENS5_IJNS4_10UnderscoreES10_S10_EEEEENS4_13SM90_TMA_LOADENS4_14ComposedLayoutINS4_7SwizzleILi3ELi4ELi3EEENS4_18smem_ptr_flag_bitsILi16EEENSU_INS5_IJNSA_ILi8EEENSA_ILi64EEEEEENS5_IJS1A_SB_EEEEEEEvNS4_8identityES13_S1E_vS1F_EENS_8epilogue10collective6detail29Sm90TmaWarpSpecializedAdapterINS1I_15DefaultEpilogueISJ_SK_SK_NS1H_6thread17LinearCombinationISJ_Li1EffLNS1M_9ScaleType4KindE0ELNS_15FloatRoundStyleE2ESJ_EENS1_15EpilogueDefaultEEEEEvvEEEEvNT_6ParamsE)
        .other          _ZN7cutlass13device_kernelINS_4gemm6kernel13GemmUniversalIN4cute5tupleIJiiiiEEENS1_10collective13CollectiveMmaINS1_34MainloopSm90TmaGmmaWarpSpecializedILi2ENS5_IJNS4_1CILi1EEESB_SB_EEENS1_35KernelTmaWarpSpecializedCooperativeEEENS5_IJNSA_ILi128EEENSA_ILi32EEENSA_ILi256EEEEEENS_6half_tENS5_IJlSB_lEEESJ_SK_NS4_8TiledMMAINS4_8MMA_AtomIJNS4_4SM904GMMA25MMA_64x32x16_F32F16F16_SSILNSO_5MajorE0ELSQ_0ELNSO_7ScaleInE1ELSR_1EEEEEENS4_6LayoutINS5_IJNSA_ILi2EEESB_SB_EEENS5_IJSB_NSA_ILi0EEESX_EEEEENS5_IJNS4_10UnderscoreES10_S10_EEEEENS4_13SM90_TMA_LOADENS4_14ComposedLayoutINS4_7SwizzleILi3ELi4ELi3EEENS4_18smem_ptr_flag_bitsILi16EEENSU_INS5_IJNSA_ILi8EEENSA_ILi64EEEEEENS5_IJS1A_SB_EEEEEEEvNS4_8identityES13_S1E_vS1F_EENS_8epilogue10collective6detail29Sm90TmaWarpSpecializedAdapterINS1I_15DefaultEpilogueISJ_SK_SK_NS1H_6thread17LinearCombinationISJ_Li1EffLNS1M_9ScaleType4KindE0ELNS_15FloatRoundStyleE2ESJ_EENS1_15EpilogueDefaultEEEEEvvEEEEvNT_6ParamsE,@"STO_CUDA_ENTRY STV_DEFAULT"
_ZN7cutlass13device_kernelINS_4gemm6kernel13GemmUniversalIN4cute5tupleIJiiiiEEENS1_10collective13CollectiveMmaINS1_34MainloopSm90TmaGmmaWarpSpecializedILi2ENS5_IJNS4_1CILi1EEESB_SB_EEENS1_35KernelTmaWarpSpecializedCooperativeEEENS5_IJNSA_ILi128EEENSA_ILi32EEENSA_ILi256EEEEEENS_6half_tENS5_IJlSB_lEEESJ_SK_NS4_8TiledMMAINS4_8MMA_AtomIJNS4_4SM904GMMA25MMA_64x32x16_F32F16F16_SSILNSO_5MajorE0ELSQ_0ELNSO_7ScaleInE1ELSR_1EEEEEENS4_6LayoutINS5_IJNSA_ILi2EEESB_SB_EEENS5_IJSB_NSA_ILi0EEESX_EEEEENS5_IJNS4_10UnderscoreES10_S10_EEEEENS4_13SM90_TMA_LOADENS4_14ComposedLayoutINS4_7SwizzleILi3ELi4ELi3EEENS4_18smem_ptr_flag_bitsILi16EEENSU_INS5_IJNSA_ILi8EEENSA_ILi64EEEEEENS5_IJS1A_SB_EEEEEEEvNS4_8identityES13_S1E_vS1F_EENS_8epilogue10collective6detail29Sm90TmaWarpSpecializedAdapterINS1I_15DefaultEpilogueISJ_SK_SK_NS1H_6thread17LinearCombinationISJ_Li1EffLNS1M_9ScaleType4KindE0ELNS_15FloatRoundStyleE2ESJ_EENS1_15EpilogueDefaultEEEEEvvEEEEvNT_6ParamsE:
[----:B------:R-:W0:Y:S01]  /*0000*/  LDC R1, c[0x0][0x28] ;  /* 0x00000a00ff017b82 */ /* 0x000e220000000800 */
[----:B------:R-:W1:Y:S01]  /*0010*/  S2R R3, SR_TID.X ;  /* 0x0000000000037919 */ /* 0x000e620000002100 */
[----:B------:R-:W-:Y:S01]  /*0020*/  ELECT P0, URZ, PT ;  /* 0x00000000003f782f */ /* 0x000fe20003800000 */
[----:B------:R-:W-:Y:S01]  /*0030*/  BSSY B0, `(.L_x_0) ;  /* 0x000000f000007945 */ /* 0x000fe20003800000 */
[--C-:B-1----:R-:W-:Y:S02]  /*0040*/  SHF.R.U32.HI R0, RZ, 0x5, R3.reuse ;  /* 0x00000005ff007819 */ /* 0x102fe40000011603 */
[----:B------:R-:W-:-:S03]  /*0050*/  SHF.R.U32.HI R14, RZ, 0x7, R3 ;  /* 0x00000007ff0e7819 */ /* 0x000fc60000011603 */
[----:B------:R-:W1:Y:S04]  /*0060*/  SHFL.IDX PT, R2, R0, RZ, 0x1f ;  /* 0x00001fff00027589 */ /* 0x000e6800000e0000 */
[----:B------:R2:W3:Y:S01]  /*0070*/  SHFL.IDX PT, R4, R14, RZ, 0x1f ;  /* 0x00001fff0e047589 */ /* 0x0004e200000e0000 */
[----:B-1----:R-:W-:-:S13]  /*0080*/  ISETP.NE.OR P0, PT, R2, RZ, !P0 ;  /* 0x000000ff0200720c */ /* 0x002fda0004705670 */
[----:B0-23--:R-:W-:Y:S05]  /*0090*/  @P0 BRA `(.L_x_1) ;  /* 0x0000000000200947 */ /* 0x00dfea0003800000 */
[----:B------:R-:W-:Y:S02]  /*00a0*/  ULDC.64 UR4, c[0x0][0x198] ;  /* 0x0000660000047ab9 */ /* 0x000fe40000000a00 */
[----:B------:R-:W-:Y:S02]  /*00b0*/  UIADD3 UR6, UP0, UR4, 0xf0, URZ ;  /* 0x000000f004067890 */ /* 0x000fe4000ff1e03f */
[----:B------:R-:W-:Y:S02]  /*00c0*/  UIADD3 UR4, UP1, UR4, 0x1f0, URZ ;  /* 0x000001f004047890 */ /* 0x000fe4000ff3e03f */
[----:B------:R-:W-:Y:S02]  /*00d0*/  UIADD3.X UR7, URZ, UR5, URZ, UP0, !UPT ;  /* 0x000000053f077290 */ /* 0x000fe400087fe43f */
[----:B------:R-:W-:-:S07]  /*00e0*/  UIADD3.X UR5, URZ, UR5, URZ, UP1, !UPT ;  /* 0x000000053f057290 */ /* 0x000fce0008ffe43f */
[----:B------:R0:W-:Y:S02]  /*00f0*/  UTMACCTL.PF [UR6] ;  /* 0x00000000060079b9 */ /* 0x0001e40008040000 */
[----:B------:R0:W-:Y:S02]  /*0100*/  UTMACCTL.PF [UR4] ;  /* 0x00000000040079b9 */ /* 0x0001e40008040000 */
[----:B0-----:R-:W-:Y:S01]  /*0110*/  NOP ;  /* 0x0000000000007918 */ /* 0x001fe20000000000 */
.L_x_1:
[----:B------:R-:W-:Y:S05]  /*0120*/  BSYNC B0 ;  /* 0x0000000000007941 */ /* 0x000fea0003800000 */
.L_x_0:
[----:B------:R-:W0:Y:S02]  /*0130*/  SHFL.IDX PT, R5, R0, RZ, 0x1f ;  /* 0x00001fff00057589 */ /* 0x000e2400000e0000 */
[----:B0-----:R-:W-:-:S13]  /*0140*/  ISETP.NE.AND P0, PT, R5, RZ, PT ;  /* 0x000000ff0500720c */ /* 0x001fda0003f05270 */
[----:B------:R-:W-:Y:S05]  /*0150*/  @P0 BRA `(.L_x_2) ;  /* 0x0000000000480947 */ /* 0x000fea0003800000 */
[----:B------:R-:W0:Y:S01]  /*0160*/  S2UR UR8, SR_CgaCtaId ;  /* 0x00000000000879c3 */ /* 0x000e220000008800 */
[----:B------:R-:W-:Y:S01]  /*0170*/  UMOV UR4, 0x400 ;  /* 0x0000040000047882 */ /* 0x000fe20000000000 */
[----:B------:R-:W-:Y:S01]  /*0180*/  UMOV UR5, 0x1 ;  /* 0x0000000100057882 */ /* 0x000fe20000000000 */
[----:B------:R-:W-:Y:S01]  /*0190*/  UMOV UR6, 0x100 ;  /* 0x0000010000067882 */ /* 0x000fe20000000000 */
[----:B------:R-:W-:Y:S01]  /*01a0*/  ELECT P0, URZ, PT ;  /* 0x00000000003f782f */ /* 0x000fe20003800000 */
[----:B------:R-:W-:-:S04]  /*01b0*/  UIADD3 UR6, -UR6, 0x100000, URZ ;  /* 0x0010000006067890 */ /* 0x000fc8000fffe13f */
[----:B------:R-:W-:Y:S02]  /*01c0*/  USHF.L.U32 UR7, UR6, 0xb, URZ ;  /* 0x0000000b06077899 */ /* 0x000fe4000800063f */
[----:B------:R-:W-:Y:S02]  /*01d0*/  USHF.L.U32 UR6, UR6, 0x1, URZ ;  /* 0x0000000106067899 */ /* 0x000fe4000800063f */
[----:B0-----:R-:W-:Y:S02]  /*01e0*/  ULEA UR8, UR8, UR4, 0x18 ;  /* 0x0000000408087291 */ /* 0x001fe4000f8ec03f */
[----:B------:R-:W-:-:S04]  /*01f0*/  UIADD3 UR4, -UR5, 0x100000, URZ ;  /* 0x0010000005047890 */ /* 0x000fc8000fffe13f */
[----:B------:R-:W-:Y:S02]  /*0200*/  USHF.L.U32 UR5, UR4, 0xb, URZ ;  /* 0x0000000b04057899 */ /* 0x000fe4000800063f */
[----:B------:R-:W-:Y:S01]  /*0210*/  USHF.L.U32 UR4, UR4, 0x1, URZ ;  /* 0x0000000104047899 */ /* 0x000fe2000800063f */
[----:B------:R-:W0:Y:S11]  /*0220*/  FENCE.VIEW.ASYNC.S ;  /* 0x00000000000073c6 */ /* 0x000e360000000000 */
[----:B0-----:R0:W1:Y:S01]  /*0230*/  SYNCS.EXCH.64 URZ, [UR8], UR4 ;  /* 0x00000004083f75b2 */ /* 0x0010620008000100 */
[----:B------:R0:W2:Y:S01]  /*0240*/  SYNCS.EXCH.64 URZ, [UR8+0x10], UR6 ;  /* 0x00001006083f75b2 */ /* 0x0000a20008000100 */
[----:B------:R0:W3:Y:S01]  /*0250*/  SYNCS.EXCH.64 URZ, [UR8+0x8], UR4 ;  /* 0x00000804083f75b2 */ /* 0x0000e20008000100 */
[----:B------:R0:W4:Y:S01]  /*0260*/  SYNCS.EXCH.64 URZ, [UR8+0x18], UR6 ;  /* 0x00001806083f75b2 */ /* 0x0001220008000100 */
[----:B------:R-:W-:Y:S01]  /*0270*/  NOP ;  /* 0x0000000000007918 */ /* 0x000fe20000000000 */
.L_x_2:
[----:B------:R-:W5:Y:S01]  /*0280*/  SHFL.IDX PT, R0, R0, RZ, 0x1f ;  /* 0x00001fff00007589 */ /* 0x000f6200000e0000 */
[----:B------:R-:W1:Y:S01]  /*0290*/  LDC R16, c[0x0][0x65c] ;  /* 0x00019700ff107b82 */ /* 0x000e620000000800 */
[----:B------:R-:W-:Y:S02]  /*02a0*/  ELECT P0, URZ, PT ;  /* 0x00000000003f782f */ /* 0x000fe40003800000 */
[----:B------:R-:W-:Y:S01]  /*02b0*/  SHF.R.S32.HI R7, RZ, 0x1f, R2 ;  /* 0x0000001fff077819 */ /* 0x000fe20000011402 */
[----:B------:R-:W2:Y:S01]  /*02c0*/  S2R R5, SR_CTAID.Y ;  /* 0x0000000000057919 */ /* 0x000ea20000002600 */
[----:B0-----:R-:W-:Y:S01]  /*02d0*/  UMOV UR4, 0x20 ;  /* 0x0000002000047882 */ /* 0x001fe20000000000 */
[----:B------:R-:W-:Y:S01]  /*02e0*/  NOP ;  /* 0x0000000000007918 */ /* 0x000fe20000000000 */
[----:B------:R-:W-:Y:S01]  /*02f0*/  LEA.HI R7, R7, R2, RZ, 0x2 ;  /* 0x0000000207077211 */ /* 0x000fe200078f10ff */
[----:B------:R-:W0:Y:S01]  /*0300*/  S2R R6, SR_CTAID.X ;  /* 0x0000000000067919 */ /* 0x000e220000002500 */
[----:B------:R-:W-:Y:S01]  /*0310*/  ISETP.NE.AND P2, PT, R4, RZ, PT ;  /* 0x000000ff0400720c */ /* 0x000fe20003f45270 */
[----:B------:R-:W-:Y:S01]  /*0320*/  NOP ;  /* 0x0000000000007918 */ /* 0x000fe20000000000 */
[----:B------:R-:W-:-:S02]  /*0330*/  LOP3.LUT R7, R7, 0xfffffffc, RZ, 0xc0, !PT ;  /* 0xfffffffc07077812 */ /* 0x000fc400078ec0ff */
[----:B-----5:R-:W-:Y:S02]  /*0340*/  ISETP.NE.OR P0, PT, R0, RZ, !P0 ;  /* 0x000000ff0000720c */ /* 0x020fe40004705670 */
[----:B-1----:R-:W-:-:S04]  /*0350*/  ISETP.NE.AND P3, PT, R16, 0x1, PT ;  /* 0x000000011000780c */ /* 0x002fc80003f65270 */
[----:B------:R-:W-:Y:S01]  /*0360*/  P2R R0, PR, RZ, 0x8 ;  /* 0x00000008ff007803 */ /* 0x000fe20000000000 */
[----:B------:R-:W-:Y:S02]  /*0370*/  IMAD.IADD R0, R2, 0x1, -R7 ;  /* 0x0000000102007824 */ /* 0x000fe400078e0a07 */
[----:B------:R-:W-:-:S03]  /*0380*/  IMAD.MOV.U32 R7, RZ, RZ, RZ ;  /* 0x000000ffff077224 */ /* 0x000fc600078e00ff */
[----:B------:R-:W-:Y:S01]  /*0390*/  ISETP.NE.AND P1, PT, R0, 0x3, PT ;  /* 0x000000030000780c */ /* 0x000fe20003f25270 */
[----:B------:R-:W-:Y:S01]  /*03a0*/  VOTEU.ALL UP0, P0 ;  /* 0x00000000003f7886 */ /* 0x000fe20000000000 */
[----:B------:R-:W-:Y:S01]  /*03b0*/  VOTEU.ALL UP1, P0 ;  /* 0x00000000003f7886 */ /* 0x000fe20000020000 */
[----:B------:R-:W0:Y:S01]  /*03c0*/  @P3 LDC R11, c[0x0][0x10] ;  /* 0x00000400ff0b3b82 */ /* 0x000e220000000800 */
[----:B--2---:R-:W-:Y:S02]  /*03d0*/  @P3 IMAD.MOV.U32 R8, RZ, RZ, R5 ;  /* 0x000000ffff083224 */ /* 0x004fe400078e0005 */
[----:B------:R-:W-:Y:S01]  /*03e0*/  @!UP0 UMOV UR6, 0x400 ;  /* 0x0000040000068882 */ /* 0x000fe20000000000 */
[----:B------:R-:W-:-:S04]  /*03f0*/  @!UP0 UIADD3 UR4, -UR4, 0x100000, URZ ;  /* 0x0010000004048890 */ /* 0x000fc8000fffe13f */
[----:B------:R-:W-:Y:S02]  /*0400*/  @!UP0 USHF.L.U32 UR5, UR4, 0xb, URZ ;  /* 0x0000000b04058899 */ /* 0x000fe4000800063f */
[----:B------:R-:W-:Y:S01]  /*0410*/  @!UP0 USHF.L.U32 UR4, UR4, 0x1, URZ ;  /* 0x0000000104048899 */ /* 0x000fe2000800063f */
[----:B------:R-:W-:Y:S02]  /*0420*/  @P3 IMAD.MOV.U32 R9, RZ, RZ, RZ ;  /* 0x000000ffff093224 */ /* 0x000fe400078e00ff */
[----:B------:R-:W-:Y:S01]  /*0430*/  @P3 IMAD.MOV.U32 R17, RZ, RZ, RZ ;  /* 0x000000ffff113224 */ /* 0x000fe200078e00ff */
[----:B------:R-:W1:Y:S08]  /*0440*/  @!UP0 S2UR UR7, SR_CgaCtaId ;  /* 0x00000000000789c3 */ /* 0x000e700000008800 */
[----:B------:R-:W2:Y:S01]  /*0450*/  @!P3 LDC R12, c[0x0][0xc] ;  /* 0x00000300ff0cbb82 */ /* 0x000ea20000000800 */
[----:B0-----:R-:W-:-:S04]  /*0460*/  @P3 IMAD.WIDE.U32 R10, R6, R11, R8 ;  /* 0x0000000b060a3225 */ /* 0x001fc800078e0008 */
[----:B------:R-:W-:Y:S02]  /*0470*/  @P3 IMAD.IADD R17, R11, 0x1, R17 ;  /* 0x000000010b113824 */ /* 0x000fe400078e0211 */
[----:B------:R-:W-:Y:S01]  /*0480*/  @P3 IMAD.MOV.U32 R2, RZ, RZ, R10 ;  /* 0x000000ffff023224 */ /* 0x000fe200078e000a */
[----:B-1----:R-:W-:Y:S01]  /*0490*/  @!UP0 ULEA UR8, UR7, UR6, 0x18 ;  /* 0x0000000607088291 */ /* 0x002fe2000f8ec03f */
[----:B------:R-:W-:Y:S02]  /*04a0*/  VOTEU.ALL UP0, P0 ;  /* 0x00000000003f7886 */ /* 0x000fe40000000000 */
[----:B------:R-:W-:Y:S01]  /*04b0*/  ULDC UR6, c[0x0][0xc] ;  /* 0x0000030000067ab9 */ /* 0x000fe20000000800 */
[----:B------:R-:W-:Y:S01]  /*04c0*/  ULDC UR7, c[0x0][0x10] ;  /* 0x0000040000077ab9 */ /* 0x000fe20000000800 */
[----:B------:R-:W-:Y:S01]  /*04d0*/  ISETP.EQ.OR P0, PT, R0, RZ, !P1 ;  /* 0x000000ff0000720c */ /* 0x000fe20004f02670 */
[----:B--2---:R-:W-:-:S03]  /*04e0*/  @!P3 IMAD.WIDE.U32 R8, R12, R5, R6 ;  /* 0x000000050c08b225 */ /* 0x004fc600078e0006 */
[C---:B------:R-:W-:Y:S01]  /*04f0*/  ISETP.EQ.AND P0, PT, R4.reuse, RZ, P0 ;  /* 0x000000ff0400720c */ /* 0x040fe20000702270 */
[----:B------:R-:W0:Y:S02]  /*0500*/  FENCE.VIEW.ASYNC.S ;  /* 0x00000000000073c6 */ /* 0x000e240000000000 */
[----:B0-----:R-:W3:Y:S01]  /*0510*/  @!UP0 SYNCS.EXCH.64 URZ, [UR8+0x30], UR4 ;  /* 0x00003004083f85b2 */ /* 0x001ee20008000100 */
[----:B------:R-:W-:Y:S01]  /*0520*/  VIADD R12, R4, 0xffffffff ;  /* 0xffffffff040c7836 */ /* 0x000fe20000000000 */
[----:B------:R-:W-:Y:S01]  /*0530*/  SEL R18, RZ, 0x1, !P0 ;  /* 0x00000001ff127807 */ /* 0x000fe20004000000 */
[----:B------:R-:W-:Y:S01]  /*0540*/  @!P3 IMAD.MOV.U32 R2, RZ, RZ, R8 ;  /* 0x000000ffff02b224 */ /* 0x000fe200078e0008 */
[----:B------:R-:W-:Y:S01]  /*0550*/  LOP3.LUT R4, R3, 0x7f, RZ, 0xc0, !PT ;  /* 0x0000007f03047812 */ /* 0x000fe200078ec0ff */
[----:B------:R-:W-:Y:S01]  /*0560*/  @!P3 IMAD.MOV.U32 R17, RZ, RZ, R9 ;  /* 0x000000ffff11b224 */ /* 0x000fe200078e0009 */
[----:B------:R-:W-:-:S04]  /*0570*/  ISETP.GE.U32.AND P1, PT, R12, 0x2, PT ;  /* 0x000000020c00780c */ /* 0x000fc80003f26070 */
[----:B------:R-:W-:Y:S01]  /*0580*/  SEL R18, R18, 0x2, P1 ;  /* 0x0000000212127807 */ /* 0x000fe20000800000 */
[----:B------:R0:W3:Y:S01]  /*0590*/  @!UP1 SYNCS.EXCH.64 URZ, [UR8+0x38], UR4 ;  /* 0x00003804083f95b2 */ /* 0x0000e20008000100 */
[----:B------:R-:W-:Y:S01]  /*05a0*/  NOP ;  /* 0x0000000000007918 */ /* 0x000fe20000000000 */
[----:B0-----:R-:W-:-:S03]  /*05b0*/  UIMAD.WIDE.U32 UR4, UR6, UR7, URZ ;  /* 0x00000007060472a5 */ /* 0x001fc6000f8e003f */
[----:B------:R-:W-:Y:S02]  /*05c0*/  ULDC UR6, c[0x0][0x14] ;  /* 0x0000050000067ab9 */ /* 0x000fe40000000800 */
[----:B------:R-:W-:Y:S02]  /*05d0*/  UIMAD.WIDE.U32 UR38, UR4, UR6, URZ ;  /* 0x00000006042672a5 */ /* 0x000fe4000f8e003f */
[----:B------:R-:W-:-:S04]  /*05e0*/  UIMAD UR37, UR5, UR6, URZ ;  /* 0x00000006052572a4 */ /* 0x000fc8000f8e023f */
[----:B------:R-:W-:Y:S01]  /*05f0*/  UIADD3 UR37, UR39, UR37, URZ ;  /* 0x0000002527257290 */ /* 0x000fe2000fffe03f */
[----:B---34-:R-:W-:Y:S06]  /*0600*/  BAR.SYNC.DEFER_BLOCKING 0x0 ;  /* 0x0000000000007b1d */ /* 0x018fec0000010000 */
[----:B------:R-:W-:Y:S05]  /*0610*/  @!P2 BRA `(.L_x_3) ;  /* 0x0000003800d0a947 */ /* 0x000fea0003800000 */
[----:B------:R-:W-:-:S13]  /*0620*/  ISETP.GT.U32.AND P0, PT, R12, 0x1, PT ;  /* 0x000000010c00780c */ /* 0x000fda0003f04070 */
[----:B------:R-:W-:Y:S05]  /*0630*/  @P0 EXIT ;  /* 0x000000000000094d */ /* 0x000fea0003800000 */
[----:B------:R-:W-:Y:S01]  /*0640*/  ULDC.64 UR4, c[0x0][0x650] ;  /* 0x0001940000047ab9 */ /* 0x000fe20000000a00 */
[----:B------:R-:W-:Y:S01]  /*0650*/  PRMT R0, RZ, 0x7610, R0 ;  /* 0x00007610ff007816 */ /* 0x000fe20000000000 */
[----:B------:R-:W-:Y:S01]  /*0660*/  IMAD.MOV.U32 R53, RZ, RZ, -0x1 ;  /* 0xffffffffff357424 */ /* 0x000fe200078e00ff */
[----:B------:R-:W-:Y:S01]  /*0670*/  ISETP.GE.U32.AND P0, PT, R2, UR4, PT ;  /* 0x0000000402007c0c */ /* 0x000fe2000bf06070 */
[----:B------:R-:W-:Y:S02]  /*0680*/  IMAD.MOV.U32 R50, RZ, RZ, -0x1 ;  /* 0xffffffffff327424 */ /* 0x000fe400078e00ff */
[----:B------:R-:W-:Y:S01]  /*0690*/  IMAD.MOV.U32 R51, RZ, RZ, -0x1 ;  /* 0xffffffffff337424 */ /* 0x000fe200078e00ff */
[----:B------:R-:W-:-:S13]  /*06a0*/  ISETP.GE.U32.AND.EX P0, PT, R17, UR5, PT, P0 ;  /* 0x0000000511007c0c */ /* 0x000fda000bf06100 */
[----:B------:R-:W-:Y:S05]  /*06b0*/  @P0 BRA `(.L_x_4) ;  /* 0x00000004005c0947 */ /* 0x000fea0003800000 */
[----:B------:R-:W0:Y:S01]  /*06c0*/  LDC.64 R20, c[0x0][0x628] ;  /* 0x00018a00ff147b82 */ /* 0x000e220000000a00 */
[----:B------:R-:W-:Y:S02]  /*06d0*/  IMAD.MOV.U32 R8, RZ, RZ, R2 ;  /* 0x000000ffff087224 */ /* 0x000fe400078e0002 */
[----:B------:R-:W-:-:S05]  /*06e0*/  IMAD.MOV.U32 R9, RZ, RZ, R17 ;  /* 0x000000ffff097224 */ /* 0x000fca00078e0011 */
[----:B------:R-:W1:Y:S08]  /*06f0*/  LDC R0, c[0x0][0x630] ;  /* 0x00018c00ff007b82 */ /* 0x000e700000000800 */
[----:B------:R-:W2:Y:S01]  /*0700*/  LDC.64 R22, c[0x0][0x620] ;  /* 0x00018800ff167b82 */ /* 0x000ea20000000a00 */
[----:B0-----:R-:W-:-:S04]  /*0710*/  ISETP.NE.U32.AND P0, PT, R20, RZ, PT ;  /* 0x000000ff1400720c */ /* 0x001fc80003f05070 */
[----:B------:R-:W-:-:S13]  /*0720*/  ISETP.NE.AND.EX P0, PT, R21, RZ, PT, P0 ;  /* 0x000000ff1500720c */ /* 0x000fda0003f05300 */
[----:B-12---:R-:W-:Y:S05]  /*0730*/  @!P0 BRA `(.L_x_5) ;  /* 0x0000000000288947 */ /* 0x006fea0003800000 */
[----:B------:R-:W0:Y:S02]  /*0740*/  LDC R13, c[0x0][0x634] ;  /* 0x00018d00ff0d7b82 */ /* 0x000e240000000800 */
[----:B0-----:R-:W-:-:S05]  /*0750*/  IADD3 R13, P0, R2, R13, RZ ;  /* 0x0000000d020d7210 */ /* 0x001fca0007f1e0ff */
[----:B------:R-:W-:-:S04]  /*0760*/  IMAD.X R15, RZ, RZ, R17, P0 ;  /* 0x000000ffff0f7224 */ /* 0x000fc800000e0611 */
[----:B------:R-:W-:-:S04]  /*0770*/  IMAD.WIDE.U32 R8, R15, R20, RZ ;  /* 0x000000140f087225 */ /* 0x000fc800078e00ff */
[----:B------:R-:W-:-:S04]  /*0780*/  IMAD.WIDE.U32 R10, P0, R13, R21, R8 ;  /* 0x000000150d0a7225 */ /* 0x000fc80007800008 */
[----:B------:R-:W-:-:S04]  /*0790*/  IMAD.WIDE.U32 R8, R13, R20, RZ ;  /* 0x000000140d087225 */ /* 0x000fc800078e00ff */
[----:B------:R-:W-:Y:S01]  /*07a0*/  IMAD.X R13, RZ, RZ, RZ, P0 ;  /* 0x000000ffff0d7224 */ /* 0x000fe200000e06ff */
[----:B------:R-:W-:Y:S01]  /*07b0*/  IADD3 RZ, P0, R9, R10, RZ ;  /* 0x0000000a09ff7210 */ /* 0x000fe20007f1e0ff */
[----:B------:R-:W-:-:S04]  /*07c0*/  IMAD.MOV.U32 R12, RZ, RZ, R11 ;  /* 0x000000ffff0c7224 */ /* 0x000fc800078e000b */
[----:B------:R-:W-:-:S08]  /*07d0*/  IMAD.WIDE.U32.X R8, R15, R21, R12, P0 ;  /* 0x000000150f087225 */ /* 0x000fd000000e040c */
.L_x_5:
[-CC-:B------:R-:W-:Y:S01]  /*07e0*/  SHF.R.U64 R51, R8, R0.reuse, R9.reuse ;  /* 0x0000000008337219 */ /* 0x180fe20000001209 */
[----:B------:R-:W0:Y:S01]  /*07f0*/  LDC R12, c[0x0][0x618] ;  /* 0x00018600ff0c7b82 */ /* 0x000e220000000800 */
[----:B------:R-:W-:Y:S01]  /*0800*/  SHF.R.U32.HI R7, RZ, R0, R9 ;  /* 0x00000000ff077219 */ /* 0x000fe20000011609 */
[----:B------:R-:W-:Y:S01]  /*0810*/  ULDC UR4, c[0x0][0x150] ;  /* 0x0000540000047ab9 */ /* 0x000fe20000000800 */
[----:B------:R-:W-:Y:S01]  /*0820*/  IADD3 R11, P0, RZ, -R51, RZ ;  /* 0x80000033ff0b7210 */ /* 0x000fe20007f1e0ff */
[----:B------:R-:W-:Y:S01]  /*0830*/  IMAD.MOV.U32 R8, RZ, RZ, R2 ;  /* 0x000000ffff087224 */ /* 0x000fe200078e0002 */
[----:B------:R-:W-:Y:S01]  /*0840*/  I2FP.F32.U32 R0, R6 ;  /* 0x0000000600007245 */ /* 0x000fe20000201000 */
[----:B------:R-:W-:Y:S02]  /*0850*/  IMAD.MOV.U32 R9, RZ, RZ, R17 ;  /* 0x000000ffff097224 */ /* 0x000fe400078e0011 */
[----:B------:R-:W1:Y:S01]  /*0860*/  LDC.64 R30, c[0x0][0x640] ;  /* 0x00019000ff1e7b82 */ /* 0x000e620000000a00 */
[----:B------:R-:W-:-:S02]  /*0870*/  IMAD.X R13, RZ, RZ, ~R7, P0 ;  /* 0x000000ffff0d7224 */ /* 0x000fc400000e0e07 */
[----:B------:R-:W-:Y:S01]  /*0880*/  FMUL R0, R0, UR4 ;  /* 0x0000000400007c20 */ /* 0x000fe20008400000 */
[----:B------:R-:W-:Y:S01]  /*0890*/  IMAD.WIDE.U32 R8, R11, R22, R8 ;  /* 0x000000160b087225 */ /* 0x000fe200078e0008 */
[----:B------:R-:W-:-:S03]  /*08a0*/  ULDC UR4, c[0x0][0x154] ;  /* 0x0000550000047ab9 */ /* 0x000fc60000000800 */
[----:B------:R-:W-:Y:S01]  /*08b0*/  IMAD R10, R13, R22, RZ ;  /* 0x000000160d0a7224 */ /* 0x000fe200078e02ff */
[----:B------:R-:W2:Y:S01]  /*08c0*/  LDC R7, c[0x0][0x144] ;  /* 0x00005100ff077b82 */ /* 0x000ea20000000800 */
[----:B------:R-:W3:Y:S02]  /*08d0*/  F2I.U32.TRUNC.NTZ R0, R0 ;  /* 0x0000000000007305 */ /* 0x000ee4000020f000 */
[----:B------:R-:W-:-:S04]  /*08e0*/  IMAD R11, R11, R23, R10 ;  /* 0x000000170b0b7224 */ /* 0x000fc800078e020a */
[----:B------:R-:W-:Y:S01]  /*08f0*/  IMAD.IADD R9, R9, 0x1, R11 ;  /* 0x0000000109097824 */ /* 0x000fe200078e020b */
[----:B------:R-:W4:Y:S01]  /*0900*/  LDC R24, c[0x0][0x608] ;  /* 0x00018200ff187b82 */ /* 0x000f220000000800 */
[----:B------:R-:W-:-:S03]  /*0910*/  IMAD.MOV.U32 R11, RZ, RZ, -0x1 ;  /* 0xffffffffff0b7424 */ /* 0x000fc600078e00ff */
[-CC-:B0-----:R-:W-:Y:S02]  /*0920*/  SHF.R.U64 R22, R8, R12.reuse, R9.reuse ;  /* 0x0000000c08167219 */ /* 0x181fe40000001209 */
[----:B------:R-:W-:Y:S02]  /*0930*/  I2FP.F32.U32 R8, R5 ;  /* 0x0000000500087245 */ /* 0x000fe40000201000 */
[----:B------:R-:W0:Y:S01]  /*0940*/  LDC R28, c[0x0][0x658] ;  /* 0x00019600ff1c7b82 */ /* 0x000e220000000800 */
[----:B-1----:R-:W-:Y:S01]  /*0950*/  ISETP.NE.U32.AND P0, PT, R30, RZ, PT ;  /* 0x000000ff1e00720c */ /* 0x002fe20003f05070 */
[----:B---3--:R-:W-:Y:S02]  /*0960*/  IMAD.MOV R10, RZ, RZ, -R0 ;  /* 0x000000ffff0a7224 */ /* 0x008fe400078e0a00 */
[----:B------:R-:W-:Y:S01]  /*0970*/  FMUL R8, R8, UR4 ;  /* 0x0000000408087c20 */ /* 0x000fe20008400000 */
[----:B------:R-:W-:Y:S02]  /*0980*/  SHF.R.U32.HI R9, RZ, R12, R9 ;  /* 0x0000000cff097219 */ /* 0x000fe40000011609 */
[----:B------:R-:W-:Y:S01]  /*0990*/  ISETP.NE.AND.EX P0, PT, R31, RZ, PT, P0 ;  /* 0x000000ff1f00720c */ /* 0x000fe20003f05300 */
[----:B------:R1:W3:Y:S01]  /*09a0*/  F2I.U32.TRUNC.NTZ R15, R8 ;  /* 0x00000008000f7305 */ /* 0x0002e2000020f000 */
[----:B------:R-:W1:Y:S01]  /*09b0*/  LDC R20, c[0x0][0x148] ;  /* 0x00005200ff147b82 */ /* 0x000e620000000800 */
[----:B--2---:R-:W-:-:S07]  /*09c0*/  IMAD R0, R7, R10, R6 ;  /* 0x0000000a07007224 */ /* 0x004fce00078e0206 */
[----:B------:R-:W2:Y:S01]  /*09d0*/  LDC R26, c[0x0][0x600] ;  /* 0x00018000ff1a7b82 */ /* 0x000ea20000000800 */
[-CC-:B----4-:R-:W-:Y:S02]  /*09e0*/  SHF.R.U64 R32, R22, R24.reuse, R9.reuse ;  /* 0x0000001816207219 */ /* 0x190fe40000001209 */
[----:B------:R-:W-:Y:S01]  /*09f0*/  SHF.R.U32.HI R7, RZ, R24, R9 ;  /* 0x00000018ff077219 */ /* 0x000fe20000011609 */
[----:B------:R-:W-:-:S04]  /*0a00*/  IMAD.MOV.U32 R9, RZ, RZ, 0x1 ;  /* 0x00000001ff097424 */ /* 0x000fc800078e00ff */
[----:B------:R-:W4:Y:S01]  /*0a10*/  LDC R21, c[0x0][0x648] ;  /* 0x00019200ff157b82 */ /* 0x000f220000000800 */
[-C--:B0-----:R-:W-:Y:S02]  /*0a20*/  SHF.L.U32 R6, R11, R28.reuse, RZ ;  /* 0x0000001c0b067219 */ /* 0x081fe400000006ff */
[--C-:B------:R-:W-:Y:S02]  /*0a30*/  SHF.R.U64 R24, R32, R28, R7.reuse ;  /* 0x0000001c20187219 */ /* 0x100fe40000001207 */
[----:B------:R-:W-:Y:S02]  /*0a40*/  LOP3.LUT R13, RZ, R6, RZ, 0x33, !PT ;  /* 0x00000006ff0d7212 */ /* 0x000fe400078e33ff */
[-C--:B------:R-:W-:Y:S01]  /*0a50*/  SHF.R.U32.HI R7, RZ, R28.reuse, R7 ;  /* 0x0000001cff077219 */ /* 0x080fe20000011607 */
[----:B------:R-:W0:Y:S01]  /*0a60*/  LDC R23, c[0x0][0x638] ;  /* 0x00018e00ff177b82 */ /* 0x000e220000000800 */
[----:B------:R-:W-:Y:S01]  /*0a70*/  SHF.L.U32 R12, R9, R28, RZ ;  /* 0x0000001c090c7219 */ /* 0x000fe200000006ff */
[----:B------:R-:W-:-:S06]  /*0a80*/  IMAD.MOV.U32 R6, RZ, RZ, R24 ;  /* 0x000000ffff067224 */ /* 0x000fcc00078e0018 */
[----:B------:R-:W0:Y:S01]  /*0a90*/  LDC R53, c[0x0][0x610] ;  /* 0x00018400ff357b82 */ /* 0x000e220000000800 */
[----:B-1-3--:R-:W-:Y:S05]  /*0aa0*/  @!P0 BRA `(.L_x_6) ;  /* 0x0000000000288947 */ /* 0x00afea0003800000 */
[----:B------:R-:W1:Y:S02]  /*0ab0*/  LDC R11, c[0x0][0x64c] ;  /* 0x00019300ff0b7b82 */ /* 0x000e640000000800 */
[----:B-1----:R-:W-:-:S05]  /*0ac0*/  IADD3 R11, P0, R24, R11, RZ ;  /* 0x0000000b180b7210 */ /* 0x002fca0007f1e0ff */
        /* <DEDUP_REMOVED lines=8> */
.L_x_6:
[----:B----4-:R-:W-:Y:S01]  /*0b50*/  SHF.R.U64 R6, R6, R21, R7 ;  /* 0x0000001506067219 */ /* 0x010fe20000001207 */
[----:B--2---:R-:W-:Y:S01]  /*0b60*/  VIADD R7, R26, 0xffffffff ;  /* 0xffffffff1a077836 */ /* 0x004fe20000000000 */
[----:B------:R-:W-:Y:S01]  /*0b70*/  LOP3.LUT R13, R32, R13, RZ, 0xc0, !PT ;  /* 0x0000000d200d7212 */ /* 0x000fe200078ec0ff */
[----:B------:R-:W-:Y:S02]  /*0b80*/  IMAD.MOV R15, RZ, RZ, -R15 ;  /* 0x000000ffff0f7224 */ /* 0x000fe400078e0a0f */
[----:B------:R-:W-:Y:S02]  /*0b90*/  IMAD.MOV R8, RZ, RZ, -R6 ;  /* 0x000000ffff087224 */ /* 0x000fe400078e0a06 */
[----:B------:R-:W-:Y:S01]  /*0ba0*/  IMAD R13, R12, R6, R13 ;  /* 0x000000060c0d7224 */ /* 0x000fe200078e020d */
[----:B------:R-:W-:Y:S01]  /*0bb0*/  LOP3.LUT R6, R22, R7, RZ, 0xc0, !PT ;  /* 0x0000000716067212 */ /* 0x000fe200078ec0ff */
[----:B------:R-:W-:Y:S02]  /*0bc0*/  @P3 IMAD R0, R20, R15, R5 ;  /* 0x0000000f14003224 */ /* 0x000fe400078e0205 */
[----:B0-----:R-:W-:-:S02]  /*0bd0*/  IMAD R5, R8, R23, R24 ;  /* 0x0000001708057224 */ /* 0x001fc400078e0218 */
[----:B------:R-:W-:Y:S02]  /*0be0*/  IMAD R53, R13, R53, R0 ;  /* 0x000000350d357224 */ /* 0x000fe400078e0200 */
[----:B------:R-:W-:Y:S02]  /*0bf0*/  IMAD R6, R5, R26, R6 ;  /* 0x0000001a05067224 */ /* 0x000fe400078e0206 */
[----:B------:R-:W-:-:S03]  /*0c00*/  IMAD.MOV.U32 R0, RZ, RZ, 0x1 ;  /* 0x00000001ff007424 */ /* 0x000fc600078e00ff */
[----:B------:R-:W-:Y:S02]  /*0c10*/  SEL R50, R6, R53, !P3 ;  /* 0x0000003506327207 */ /* 0x000fe40005800000 */
[----:B------:R-:W-:-:S07]  /*0c20*/  SEL R53, R53, R6, !P3 ;  /* 0x0000000635357207 */ /* 0x000fce0005800000 */
.L_x_4:
[----:B------:R-:W-:-:S08]  /*0c30*/  NOP ;  /* 0x0000000000007918 */ /* 0x000fd00000000000 */
[----:B------:R-:W0:Y:S02]  /*0c40*/  USETMAXREG.TRY_ALLOC.CTAPOOL UP0, 0xe8 ;  /* 0x000000e8000079c8 */ /* 0x000e240008000600 */
[----:B0-----:R-:W-:-:S13]  /*0c50*/  PLOP3.LUT P0, PT, PT, PT, UP0, 0x80, 0x0 ;  /* 0x000000000000781c */ /* 0x001fda0003f0f008 */
[----:B------:R-:W-:Y:S05]  /*0c60*/  @!P0 BRA `(.L_x_4) ;  /* 0xfffffffc00f08947 */ /* 0x000fea000383ffff */
[----:B------:R-:W-:Y:S01]  /*0c70*/  ULDC.64 UR4, c[0x0][0x598] ;  /* 0x0001660000047ab9 */ /* 0x000fe20000000a00 */
[----:B------:R-:W-:Y:S01]  /*0c80*/  ULDC.64 UR40, c[0x0][0x208] ;  /* 0x0000820000287ab9 */ /* 0x000fe20000000a00 */
[----:B------:R-:W-:-:S04]  /*0c90*/  ISETP.NE.U32.AND P0, PT, RZ, UR4, PT ;  /* 0x00000004ff007c0c */ /* 0x000fc8000bf05070 */
[----:B------:R-:W-:-:S13]  /*0ca0*/  ISETP.NE.AND.EX P0, PT, RZ, UR5, PT, P0 ;  /* 0x00000005ff007c0c */ /* 0x000fda000bf05300 */
[----:B------:R-:W-:Y:S05]  /*0cb0*/  @!P0 BRA `(.L_x_7) ;  /* 0x00000000001c8947 */ /* 0x000fea0003800000 */
[----:B------:R-:W0:Y:S02]  /*0cc0*/  LDC.64 R6, c[0x0][0x598] ;  /* 0x00016600ff067b82 */ /* 0x000e240000000a00 */
[----:B0-----:R-:W2:Y:S02]  /*0cd0*/  LDG.E.64 R6, desc[UR40][R6.64] ;  /* 0x0000002806067981 */ /* 0x001ea4000c1e1b00 */
[----:B--2---:R-:W-:-:S04]  /*0ce0*/  ISETP.NE.U32.AND P0, PT, R6, RZ, PT ;  /* 0x000000ff0600720c */ /* 0x004fc80003f05070 */
[----:B------:R-:W-:-:S13]  /*0cf0*/  ISETP.NE.AND.EX P0, PT, R7, RZ, PT, P0 ;  /* 0x000000ff0700720c */ /* 0x000fda0003f05300 */
[----:B------:R-:W-:Y:S05]  /*0d00*/  @!P0 BRA `(.L_x_7) ;  /* 0x0000000000088947 */ /* 0x000fea0003800000 */
[----:B------:R0:W5:Y:S01]  /*0d10*/  LD.E R19, desc[UR40][R6.64] ;  /* 0x0000002806137980 */ /* 0x000162000c101900 */
[----:B------:R-:W-:Y:S05]  /*0d20*/  BRA `(.L_x_8) ;  /* 0x0000000000247947 */ /* 0x000fea0003800000 */
.L_x_7:
[----:B------:R-:W-:Y:S02]  /*0d30*/  ULDC.64 UR4, c[0x0][0x588] ;  /* 0x0001620000047ab9 */ /* 0x000fe40000000a00 */
[----:B------:R-:W-:-:S04]  /*0d40*/  ISETP.NE.U32.AND P0, PT, RZ, UR4, PT ;  /* 0x00000004ff007c0c */ /* 0x000fc8000bf05070 */
[----:B------:R-:W-:-:S13]  /*0d50*/  ISETP.NE.AND.EX P0, PT, RZ, UR5, PT, P0 ;  /* 0x00000005ff007c0c */ /* 0x000fda000bf05300 */
[----:B------:R-:W-:Y:S05]  /*0d60*/  @!P0 BRA `(.L_x_9) ;  /* 0x00000000000c8947 */ /* 0x000fea0003800000 */
[----:B------:R-:W0:Y:S02]  /*0d70*/  LDC.64 R6, c[0x0][0x588] ;  /* 0x00016200ff067b82 */ /* 0x000e240000000a00 */
[----:B0-----:R1:W5:Y:S01]  /*0d80*/  LDG.E R19, desc[UR40][R6.64] ;  /* 0x0000002806137981 */ /* 0x001362000c1e1900 */
[----:B------:R-:W-:Y:S05]  /*0d90*/  BRA `(.L_x_8) ;  /* 0x0000000000087947 */ /* 0x000fea0003800000 */
.L_x_9:
[----:B------:R-:W-:Y:S02]  /*0da0*/  ULDC UR4, c[0x0][0x580] ;  /* 0x0001600000047ab9 */ /* 0x000fe40000000800 */
[----:B------:R-:W-:-:S07]  /*0db0*/  IMAD.U32 R19, RZ, RZ, UR4 ;  /* 0x00000004ff137e24 */ /* 0x000fce000f8e00ff */
.L_x_8:
[----:B------:R-:W-:Y:S02]  /*0dc0*/  ULDC.64 UR4, c[0x0][0x5a0] ;  /* 0x0001680000047ab9 */ /* 0x000fe40000000a00 */
[----:B------:R-:W-:-:S04]  /*0dd0*/  ISETP.NE.U32.AND P0, PT, RZ, UR4, PT ;  /* 0x00000004ff007c0c */ /* 0x000fc8000bf05070 */
[----:B------:R-:W-:-:S13]  /*0de0*/  ISETP.NE.AND.EX P0, PT, RZ, UR5, PT, P0 ;  /* 0x00000005ff007c0c */ /* 0x000fda000bf05300 */
[----:B------:R-:W-:Y:S05]  /*0df0*/  @!P0 BRA `(.L_x_10) ;  /* 0x00000000001c8947 */ /* 0x000fea0003800000 */
[----:B01----:R-:W0:Y:S02]  /*0e00*/  LDC.64 R6, c[0x0][0x5a0] ;  /* 0x00016800ff067b82 */ /* 0x003e240000000a00 */
[----:B0-----:R-:W2:Y:S02]  /*0e10*/  LDG.E.64 R6, desc[UR40][R6.64] ;  /* 0x0000002806067981 */ /* 0x001ea4000c1e1b00 */
[----:B--2---:R-:W-:-:S04]  /*0e20*/  ISETP.NE.U32.AND P0, PT, R6, RZ, PT ;  /* 0x000000ff0600720c */ /* 0x004fc80003f05070 */
[----:B------:R-:W-:-:S13]  /*0e30*/  ISETP.NE.AND.EX P0, PT, R7, RZ, PT, P0 ;  /* 0x000000ff0700720c */ /* 0x000fda0003f05300 */
[----:B------:R-:W-:Y:S05]  /*0e40*/  @!P0 BRA `(.L_x_10) ;  /* 0x0000000000088947 */ /* 0x000fea0003800000 */
[----:B------:R0:W5:Y:S01]  /*0e50*/  LD.E R40, desc[UR40][R6.64] ;  /* 0x0000002806287980 */ /* 0x000162000c101900 */
[----:B------:R-:W-:Y:S05]  /*0e60*/  BRA `(.L_x_11) ;  /* 0x0000000000247947 */ /* 0x000fea0003800000 */
.L_x_10:
[----:B------:R-:W-:Y:S02]  /*0e70*/  ULDC.64 UR4, c[0x0][0x590] ;  /* 0x0001640000047ab9 */ /* 0x000fe40000000a00 */
[----:B------:R-:W-:-:S04]  /*0e80*/  ISETP.NE.U32.AND P0, PT, RZ, UR4, PT ;  /* 0x00000004ff007c0c */ /* 0x000fc8000bf05070 */
[----:B------:R-:W-:-:S13]  /*0e90*/  ISETP.NE.AND.EX P0, PT, RZ, UR5, PT, P0 ;  /* 0x00000005ff007c0c */ /* 0x000fda000bf05300 */
[----:B------:R-:W-:Y:S05]  /*0ea0*/  @!P0 BRA `(.L_x_12) ;  /* 0x00000000000c8947 */ /* 0x000fea0003800000 */
[----:B------:R-:W2:Y:S02]  /*0eb0*/  LDC.64 R40, c[0x0][0x590] ;  /* 0x00016400ff287b82 */ /* 0x000ea40000000a00 */
[----:B--2---:R2:W5:Y:S01]  /*0ec0*/  LDG.E R40, desc[UR40][R40.64] ;  /* 0x0000002828287981 */ /* 0x004562000c1e1900 */
[----:B------:R-:W-:Y:S05]  /*0ed0*/  BRA `(.L_x_11) ;  /* 0x0000000000087947 */ /* 0x000fea0003800000 */
.L_x_12:
[----:B------:R-:W-:Y:S02]  /*0ee0*/  ULDC UR4, c[0x0][0x584] ;  /* 0x0001610000047ab9 */ /* 0x000fe40000000800 */
[----:B------:R-:W-:-:S07]  /*0ef0*/  IMAD.U32 R40, RZ, RZ, UR4 ;  /* 0x00000004ff287e24 */ /* 0x000fce000f8e00ff */
.L_x_11:
[----:B------:R-:W-:-:S13]  /*0f00*/  LOP3.LUT P0, RZ, R0, 0xff, RZ, 0xc0, !PT ;  /* 0x000000ff00ff7812 */ /* 0x000fda000780c0ff */
[----:B------:R-:W-:Y:S05]  /*0f10*/  @!P0 EXIT ;  /* 0x000000000000894d */ /* 0x000fea0003800000 */
[----:B------:R-:W3:Y:S01]  /*0f20*/  LDC R44, c[0x0][0x658] ;  /* 0x00019600ff2c7b82 */ /* 0x000ee20000000800 */
[----:B------:R-:W-:Y:S01]  /*0f30*/  ULDC.64 UR6, c[0x0][0x288] ;  /* 0x0000a20000067ab9 */ /* 0x000fe20000000a00 */
[----:B------:R-:W-:Y:S01]  /*0f40*/  LOP3.LUT R14, R14, 0x1, RZ, 0xc0, !PT ;  /* 0x000000010e0e7812 */ /* 0x000fe200078ec0ff */
[----:B------:R-:W-:Y:S01]  /*0f50*/  UIADD3 UR4, UR7, 0xff, URZ ;  /* 0x000000ff07047890 */ /* 0x000fe2000fffe03f */
[----:B------:R-:W-:Y:S01]  /*0f60*/  SHF.R.U32.HI R0, RZ, 0x2, R3 ;  /* 0x00000002ff007819 */ /* 0x000fe20000011603 */
[----:B01----:R-:W-:Y:S01]  /*0f70*/  IMAD.MOV.U32 R7, RZ, RZ, -0x1 ;  /* 0xffffffffff077424 */ /* 0x003fe200078e00ff */
[----:B------:R-:W-:Y:S01]  /*0f80*/  SHF.R.U32.HI R4, RZ, 0x1, R4 ;  /* 0x00000001ff047819 */ /* 0x000fe20000011604 */
[----:B------:R-:W-:Y:S01]  /*0f90*/  USHF.R.S32.HI UR5, URZ, 0x1f, UR4 ;  /* 0x0000001f3f057899 */ /* 0x000fe20008011404 */
[----:B------:R-:W0:Y:S01]  /*0fa0*/  LDC.64 R42, c[0x0][0x5c8] ;  /* 0x00017200ff2a7b82 */ /* 0x000e220000000a00 */
[----:B------:R-:W-:Y:S01]  /*0fb0*/  IMAD.SHL.U32 R5, R14, 0x40, RZ ;  /* 0x000000400e057824 */ /* 0x000fe200078e00ff */
[----:B------:R-:W-:Y:S01]  /*0fc0*/  LOP3.LUT R0, R0, 0x7, RZ, 0xc0, !PT ;  /* 0x0000000700007812 */ /* 0x000fe200078ec0ff */
[----:B------:R-:W-:Y:S01]  /*0fd0*/  ULEA.HI UR5, UR5, UR4, URZ, 0x8 ;  /* 0x0000000405057291 */ /* 0x000fe2000f8f403f */
[----:B------:R-:W-:Y:S01]  /*0fe0*/  LOP3.LUT R23, R4, 0x30, RZ, 0xc0, !PT ;  /* 0x0000003004177812 */ /* 0x000fe200078ec0ff */
[----:B------:R-:W-:Y:S01]  /*0ff0*/  IMAD.MOV.U32 R9, RZ, RZ, 0x1 ;  /* 0x00000001ff097424 */ /* 0x000fe200078e00ff */
[--C-:B------:R-:W-:Y:S01]  /*1000*/  LOP3.LUT R22, R5, 0x40, R0.reuse, 0xe2, !PT ;  /* 0x0000004005167812 */ /* 0x100fe200078ee200 */
[----:B------:R-:W-:Y:S01]  /*1010*/  USHF.R.S32.HI UR43, URZ, 0x8, UR5 ;  /* 0x000000083f2b7899 */ /* 0x000fe20008011405 */
[----:B------:R-:W1:Y:S01]  /*1020*/  LDC R47, c[0x0][0x600] ;  /* 0x00018000ff2f7b82 */ /* 0x000e620000000800 */
[-C--:B------:R-:W-:Y:S01]  /*1030*/  IADD3 R5, RZ, -R23.reuse, -R0 ;  /* 0x80000017ff057210 */ /* 0x080fe20007ffe800 */
[----:B------:R-:W-:Y:S01]  /*1040*/  IMAD.U32 R6, RZ, RZ, UR6 ;  /* 0x00000006ff067e24 */ /* 0x000fe2000f8e00ff */
[C---:B--2---:R-:W-:Y:S01]  /*1050*/  LOP3.LUT R41, R3.reuse, 0x3, RZ, 0xc0, !PT ;  /* 0x0000000303297812 */ /* 0x044fe200078ec0ff */
[----:B------:R-:W-:Y:S01]  /*1060*/  UISETP.LT.AND UP0, UPT, UR43, 0x1, UPT ;  /* 0x000000012b00788c */ /* 0x000fe2000bf01270 */
[----:B------:R-:W-:Y:S01]  /*1070*/  LOP3.LUT R46, R3, 0x80, RZ, 0xc0, !PT ;  /* 0x00000080032e7812 */ /* 0x000fe200078ec0ff */
[----:B------:R-:W-:Y:S01]  /*1080*/  IMAD R5, R14, -0x40, R5 ;  /* 0xffffffc00e057824 */ /* 0x000fe200078e0205 */
[----:B------:R-:W-:Y:S01]  /*1090*/  ULDC UR4, c[0x0][0x284] ;  /* 0x0000a10000047ab9 */ /* 0x000fe20000000800 */
[-C--:B---3--:R-:W-:Y:S01]  /*10a0*/  SHF.L.U32 R7, R7, R44.reuse, RZ ;  /* 0x0000002c07077219 */ /* 0x088fe200000006ff */
[----:B------:R-:W-:Y:S01]  /*10b0*/  USEL UR44, UR43, 0x1, UP0 ;  /* 0x000000012b2c7887 */ /* 0x000fe20008000000 */
[----:B------:R-:W-:Y:S01]  /*10c0*/  LOP3.LUT R22, R22, R23, RZ, 0xfc, !PT ;  /* 0x0000001716167212 */ /* 0x000fe200078efcff */
[----:B------:R-:W-:Y:S01]  /*10d0*/  IMAD R41, R41, -0x2, R6 ;  /* 0xfffffffe29297824 */ /* 0x000fe200078e0206 */
[----:B------:R-:W-:Y:S01]  /*10e0*/  SHF.L.U32 R44, R9, R44, RZ ;  /* 0x0000002c092c7219 */ /* 0x000fe200000006ff */
[----:B------:R-:W-:Y:S01]  /*10f0*/  IMAD.SHL.U32 R45, R3, 0x2, RZ ;  /* 0x00000002032d7824 */ /* 0x000fe200078e00ff */
[----:B------:R-:W-:Y:S01]  /*1100*/  LOP3.LUT R54, R18, 0x1, RZ, 0xfc, !PT ;  /* 0x0000000112367812 */ /* 0x000fe200078efcff */
[----:B------:R-:W-:Y:S01]  /*1110*/  VIADD R49, R5, UR4 ;  /* 0x0000000405317c36 */ /* 0x000fe20008000000 */
[C---:B0-----:R-:W-:Y:S01]  /*1120*/  SHF.L.U64.HI R43, R42.reuse, 0x3, R43 ;  /* 0x000000032a2b7819 */ /* 0x041fe2000001022b */
[----:B------:R-:W-:Y:S01]  /*1130*/  IMAD.SHL.U32 R42, R42, 0x8, RZ ;  /* 0x000000082a2a7824 */ /* 0x000fe200078e00ff */
[----:B------:R-:W-:Y:S01]  /*1140*/  SHF.R.U32.HI R46, RZ, 0x7, R46 ;  /* 0x00000007ff2e7819 */ /* 0x000fe2000001162e */
[----:B------:R-:W-:Y:S01]  /*1150*/  IMAD.MOV.U32 R23, RZ, RZ, RZ ;  /* 0x000000ffff177224 */ /* 0x000fe200078e00ff */
[----:B------:R-:W-:Y:S01]  /*1160*/  LOP3.LUT R48, RZ, R7, RZ, 0x33, !PT ;  /* 0x00000007ff307212 */ /* 0x000fe200078e33ff */
[----:B------:R-:W-:Y:S01]  /*1170*/  UIADD3 UR44, UR43, -UR44, URZ ;  /* 0x8000002c2b2c7290 */ /* 0x000fe2000fffe03f */
[----:B------:R-:W-:Y:S01]  /*1180*/  UMOV UR36, URZ ;  /* 0x0000003f00247c82 */ /* 0x000fe20008000000 */
[----:B-1----:R-:W-:Y:S01]  /*1190*/  VIADD R47, R47, 0xffffffff ;  /* 0xffffffff2f2f7836 */ /* 0x002fe20000000000 */
[----:B------:R-:W-:-:S09]  /*11a0*/  UMOV UR42, URZ ;  /* 0x0000003f002a7c82 */ /* 0x000fd20008000000 */
.L_x_62:
[----:B0-----:R-:W0:Y:S01]  /*11b0*/  SHFL.IDX PT, R0, R46, RZ, 0x1f ;  /* 0x00001fff2e007589 */ /* 0x001e2200000e0000 */
[----:B-1----:R-:W1:Y:S01]  /*11c0*/  S2UR UR7, SR_CgaCtaId ;  /* 0x00000000000779c3 */ /* 0x002e620000008800 */
[----:B------:R-:W-:Y:S01]  /*11d0*/  UMOV UR6, 0x400 ;  /* 0x0000040000067882 */ /* 0x000fe20000000000 */
[----:B0-----:R-:W-:Y:S01]  /*11e0*/  R2UR UR4, R0 ;  /* 0x00000000000472ca */ /* 0x001fe200000e0000 */
[----:B-1----:R-:W-:-:S12]  /*11f0*/  ULEA UR46, UR7, UR6, 0x18 ;  /* 0x00000006072e7291 */ /* 0x002fd8000f8ec03f */
[----:B------:R-:W-:-:S04]  /*1200*/  ULEA.HI UR5, UR4, UR4, URZ, 0x1 ;  /* 0x0000000404057291 */ /* 0x000fc8000f8f083f */
[----:B------:R-:W-:-:S04]  /*1210*/  ULOP3.LUT UR5, UR5, 0x7fffe, URZ, 0xc0, !UPT ;  /* 0x0007fffe05057892 */ /* 0x000fc8000f8ec03f */
[----:B------:R-:W-:-:S03]  /*1220*/  UIADD3 UR5, UR4, -UR5, URZ ;  /* 0x8000000504057290 */ /* 0x000fc6000fffe03f */
[----:B------:R-:W-:Y:S01]  /*1230*/  ULDC UR4, c[0x0][0x28c] ;  /* 0x0000a30000047ab9 */ /* 0x000fe20000000800 */
[----:B------:R-:W-:Y:S01]  /*1240*/  ULEA UR5, UR5, UR46, 0xd ;  /* 0x0000002e05057291 */ /* 0x000fe2000f8e683f */
[----:B------:R-:W-:-:S03]  /*1250*/  ISETP.LT.AND P0, PT, RZ, UR4, PT ;  /* 0x00000004ff007c0c */ /* 0x000fc6000bf01270 */
[----:B------:R-:W-:-:S04]  /*1260*/  UIADD3 UR5, UR5, 0x100, URZ ;  /* 0x0000010005057890 */ /* 0x000fc8000fffe03f */
[----:B------:R-:W-:-:S04]  /*1270*/  USHF.R.U32.HI UR5, URZ, 0x4, UR5 ;  /* 0x000000043f057899 */ /* 0x000fc80008011605 */
[----:B------:R-:W-:-:S04]  /*1280*/  ULOP3.LUT UR5, UR5, 0x3fff, URZ, 0xc0, !UPT ;  /* 0x00003fff05057892 */ /* 0x000fc8000f8ec03f */
[----:B------:R-:W-:Y:S01]  /*1290*/  ULOP3.LUT UR45, UR5, 0x10000, URZ, 0xfc, !UPT ;  /* 0x00010000052d7892 */ /* 0x000fe2000f8efc3f */
[----:B--2345:R-:W-:Y:S11]  /*12a0*/  @P0 BRA `(.L_x_13) ;  /* 0x0000000000400947 */ /* 0x03cff60003800000 */
[----:B------:R-:W-:Y:S01]  /*12b0*/  MOV R0, 0x0 ;  /* 0x0000000000007802 */ /* 0x000fe20000000f00 */
[----:B------:R-:W-:Y:S01]  /*12c0*/  ULDC.64 UR4, c[0x4][0x68] ;  /* 0x01001a0000047ab9 */ /* 0x000fe20000000a00 */
[----:B------:R-:W-:Y:S01]  /*12d0*/  ULDC.64 UR6, c[0x4][0x8] ;  /* 0x0100020000067ab9 */ /* 0x000fe20000000a00 */
[----:B------:R-:W-:Y:S01]  /*12e0*/  IMAD.U32 R4, RZ, RZ, UR4 ;  /* 0x00000004ff047e24 */ /* 0x000fe2000f8e00ff */
[----:B------:R0:W1:Y:S01]  /*12f0*/  LDC.64 R14, c[0x4][R0] ;  /* 0x01000000000e7b82 */ /* 0x0000620000000a00 */
[----:B------:R-:W-:Y:S01]  /*1300*/  IMAD.U32 R5, RZ, RZ, UR5 ;  /* 0x00000005ff057e24 */ /* 0x000fe2000f8e00ff */
[----:B------:R-:W-:Y:S01]  /*1310*/  ULDC.64 UR4, c[0x4][0x70] ;  /* 0x01001c0000047ab9 */ /* 0x000fe20000000a00 */
[----:B------:R-:W-:Y:S02]  /*1320*/  IMAD.U32 R10, RZ, RZ, UR6 ;  /* 0x00000006ff0a7e24 */ /* 0x000fe4000f8e00ff */
[----:B------:R-:W-:Y:S02]  /*1330*/  IMAD.U32 R6, RZ, RZ, UR4 ;  /* 0x00000004ff067e24 */ /* 0x000fe4000f8e00ff */
[----:B------:R-:W-:-:S02]  /*1340*/  IMAD.U32 R7, RZ, RZ, UR5 ;  /* 0x00000005ff077e24 */ /* 0x000fc4000f8e00ff */
[----:B------:R-:W-:Y:S02]  /*1350*/  IMAD.U32 R11, RZ, RZ, UR7 ;  /* 0x00000007ff0b7e24 */ /* 0x000fe4000f8e00ff */
[----:B------:R-:W-:Y:S02]  /*1360*/  IMAD.MOV.U32 R8, RZ, RZ, 0x1e1 ;  /* 0x000001e1ff087424 */ /* 0x000fe400078e00ff */
[----:B------:R-:W-:Y:S02]  /*1370*/  IMAD.MOV.U32 R12, RZ, RZ, 0x1 ;  /* 0x00000001ff0c7424 */ /* 0x000fe400078e00ff */
[----:B0-----:R-:W-:-:S07]  /*1380*/  IMAD.MOV.U32 R13, RZ, RZ, RZ ;  /* 0x000000ffff0d7224 */ /* 0x001fce00078e00ff */
[----:B------:R-:W-:-:S07]  /*1390*/  LEPC R20, `(.L_x_13) ;  /* 0x000000001014794e */ /* 0x000fce0000000000 */
[----:B-1---5:R-:W-:Y:S05]  /*13a0*/  CALL.ABS.NOINC R14 ;  /* 0x000000000e007343 */ /* 0x022fea0003c00000 */
.L_x_13:
[----:B------:R-:W-:-:S13]  /*13b0*/  ISETP.NE.AND P0, PT, R54, 0x3, PT ;  /* 0x000000033600780c */ /* 0x000fda0003f05270 */
[----:B------:R-:W-:Y:S05]  /*13c0*/  @!P0 BRA `(.L_x_14) ;  /* 0x0000000000048947 */ /* 0x000fea0003800000 */
[----:B------:R-:W-:Y:S01]  /*13d0*/  BPT.TRAP 0x1 ;  /* 0x000000040000795c */ /* 0x000fe20000300000 */
.L_x_14:
[----:B------:R-:W-:Y:S02]  /*13e0*/  IMAD.U32 R3, RZ, RZ, UR42 ;  /* 0x0000002aff037e24 */ /* 0x000fe4000f8e00ff */
[----:B------:R-:W-:-:S03]  /*13f0*/  IMAD.U32 R0, RZ, RZ, UR36 ;  /* 0x00000024ff007e24 */ /* 0x000fc6000f8e00ff */
[----:B------:R-:W-:Y:S02]  /*1400*/  LEA R3, R3, UR46, 0x3 ;  /* 0x0000002e03037c11 */ /* 0x000fe4000f8e18ff */
[----:B------:R-:W-:-:S04]  /*1410*/  SHF.L.U32 R0, R0, 0x1f, RZ ;  /* 0x0000001f00007819 */ /* 0x000fc800000006ff */
[----:B------:R0:W1:Y:S01]  /*1420*/  SYNCS.PHASECHK.TRANS64.TRYWAIT P1, [R3+URZ], R0 ;  /* 0x00000000030075a7 */ /* 0x000062000802017f */
[----:B------:R-:W-:Y:S05]  /*1430*/  @!P0 BRA `(.L_x_15) ;  /* 0x0000000000048947 */ /* 0x000fea0003800000 */
[----:B------:R-:W-:Y:S01]  /*1440*/  BPT.TRAP 0x1 ;  /* 0x000000040000795c */ /* 0x000fe20000300000 */
.L_x_15:
[----:B------:R-:W-:-:S05]  /*1450*/  IMAD.U32 R4, RZ, RZ, UR44 ;  /* 0x0000002cff047e24 */ /* 0x000fca000f8e00ff */
[----:B------:R-:W-:Y:S01]  /*1460*/  ISETP.GE.AND P2, PT, R4, 0x1, PT ;  /* 0x000000010400780c */ /* 0x000fe20003f46270 */
[----:B-1----:R-:W-:-:S12]  /*1470*/  @P1 BRA `(.L_x_16) ;  /* 0x0000000000081947 */ /* 0x002fd80003800000 */
[----:B------:R-:W1:Y:S02]  /*1480*/  SYNCS.PHASECHK.TRANS64.TRYWAIT P1, [R3+URZ], R0 ;  /* 0x00000000030075a7 */ /* 0x000e64000802017f */
[----:B-1----:R-:W-:Y:S05]  /*1490*/  @!P1 BRA `(.L_x_17) ;  /* 0x0000004000f09947 */ /* 0x002fea0003800000 */
.L_x_16:
[----:B------:R-:W-:Y:S05]  /*14a0*/  WARPSYNC.ALL ;  /* 0x0000000000007948 */ /* 0x000fea0003800000 */
[----:B------:R-:W-:Y:S01]  /*14b0*/  UIADD3 UR4, UR46, 0x20100, URZ ;  /* 0x000201002e047890 */ /* 0x000fe2000fffe03f */
[----:B------:R-:W-:Y:S01]  /*14c0*/  WARPGROUP.ARRIVE ;  /* 0x00000000000079c5 */ /* 0x000fe20000000000 */
[----:B------:R-:W-:Y:S02]  /*14d0*/  ULEA UR6, UR42, UR45, 0xc ;  /* 0x0000002d2a067291 */ /* 0x000fe4000f8e603f */
[----:B------:R-:W-:Y:S01]  /*14e0*/  USHF.R.U32.HI UR4, URZ, 0x4, UR4 ;  /* 0x000000043f047899 */ /* 0x000fe20008011604 */
[----:B------:R-:W-:Y:S01]  /*14f0*/  UMOV UR13, 0x40000040 ;  /* 0x40000040000d7882 */ /* 0x000fe20000000000 */
[----:B------:R-:W-:-:S02]  /*1500*/  UMOV UR15, 0x40000040 ;  /* 0x40000040000f7882 */ /* 0x000fc40000000000 */
[----:B------:R-:W-:Y:S01]  /*1510*/  ULOP3.LUT UR4, UR4, 0x3fff, URZ, 0xc0, !UPT ;  /* 0x00003fff04047892 */ /* 0x000fe2000f8ec03f */
[----:B------:R-:W-:Y:S01]  /*1520*/  UMOV UR12, UR6 ;  /* 0x00000006000c7c82 */ /* 0x000fe20008000000 */
[----:B------:R-:W-:Y:S02]  /*1530*/  UMOV UR5, 0x40000040 ;  /* 0x4000004000057882 */ /* 0x000fe40000000000 */
[----:B------:R-:W-:Y:S01]  /*1540*/  ULOP3.LUT UR8, UR4, 0x10000, URZ, 0xfc, !UPT ;  /* 0x0001000004087892 */ /* 0x000fe2000f8efc3f */
[----:B------:R-:W-:-:S03]  /*1550*/  UMOV UR7, 0x40000040 ;  /* 0x4000004000077882 */ /* 0x000fc60000000000 */
[----:B------:R-:W-:-:S04]  /*1560*/  ULEA UR4, UR42, UR8, 0xa ;  /* 0x000000082a047291 */ /* 0x000fc8000f8e503f */
[----:B------:R-:W-:-:S03]  /*1570*/  UIADD3 UR9, UR4, 0x306, URZ ;  /* 0x0000030604097890 */ /* 0x000fc6000fffe03f */
[----:B------:R-:W-:Y:S02]  /*1580*/  UMOV UR14, UR4 ;  /* 0x00000004000e7c82 */ /* 0x000fe40008000000 */
[----:B------:R-:W-:Y:S01]  /*1590*/  HGMMA.64x32x16.F32 R24, gdesc[UR12], RZ, !UPT, gsb0 ;  /* 0x006000000c1879f0 */ /* 0x000fe2000c0008ff */
[----:B------:R-:W-:Y:S02]  /*15a0*/  UIADD3 UR12, UR6, 0x2, URZ ;  /* 0x00000002060c7890 */ /* 0x000fe4000fffe03f */
[----:B------:R-:W-:Y:S01]  /*15b0*/  UIADD3 UR14, UR4, 0x2, URZ ;  /* 0x00000002040e7890 */ /* 0x000fe2000fffe03f */
[----:B------:R-:W-:Y:S01]  /*15c0*/  UMOV UR13, 0x40000040 ;  /* 0x40000040000d7882 */ /* 0x000fe20000000000 */
[----:B------:R-:W-:Y:S01]  /*15d0*/  UMOV UR15, 0x40000040 ;  /* 0x40000040000f7882 */ /* 0x000fe20000000000 */
[----:B------:R-:W-:Y:S02]  /*15e0*/  WARPGROUP.DEPBAR.LE gsb0, 0x0 ;  /* 0x00008000000079c5 */ /* 0x000fe40000010000 */
[----:B------:R-:W-:-:S06]  /*15f0*/  WARPGROUP.ARRIVE ;  /* 0x00000000000079c5 */ /* 0x000fcc0000000000 */
[----:B------:R-:W-:Y:S01]  /*1600*/  HGMMA.64x32x16.F32 R24, gdesc[UR12], R24, gsb0 ;  /* 0x006000000c1879f0 */ /* 0x000fe20008000818 */
        /* <DEDUP_REMOVED lines=88> */
[----:B------:R-:W-:-:S07]  /*1b90*/  UIADD3 UR6, UR6, 0xc06, URZ ;  /* 0x00000c0606067890 */ /* 0x000fce000fffe03f */
[----:B------:R-:W-:Y:S01]  /*1ba0*/  UMOV UR4, UR6 ;  /* 0x0000000600047c82 */ /* 0x000fe20008000000 */
[----:B------:R-:W-:Y:S01]  /*1bb0*/  UMOV UR6, UR9 ;  /* 0x0000000900067c82 */ /* 0x000fe20008000000 */
[----:B------:R-:W-:Y:S02]  /*1bc0*/  WARPGROUP.DEPBAR.LE gsb0, 0x0 ;  /* 0x00008000000079c5 */ /* 0x000fe40000010000 */
[----:B------:R-:W-:-:S06]  /*1bd0*/  WARPGROUP.ARRIVE ;  /* 0x00000000000079c5 */ /* 0x000fcc0000000000 */
[----:B------:R-:W-:Y:S03]  /*1be0*/  HGMMA.64x32x16.F32 R24, gdesc[UR12], R24, gsb0 ;  /* 0x006000000c1879f0 */ /* 0x000fe60008000818 */
[----:B------:R-:W-:Y:S02]  /*1bf0*/  WARPGROUP.DEPBAR.LE gsb0, 0x0 ;  /* 0x00008000000079c5 */ /* 0x000fe40000010000 */
[----:B------:R-:W-:-:S06]  /*1c00*/  WARPGROUP.ARRIVE ;  /* 0x00000000000079c5 */ /* 0x000fcc0000000000 */
[----:B------:R-:W-:Y:S03]  /*1c10*/  HGMMA.64x32x16.F32 R24, gdesc[UR4], R24, gsb0 ;  /* 0x00600000041879f0 */ /* 0x000fe60008000818 */
[----:B------:R-:W-:Y:S02]  /*1c20*/  WARPGROUP.DEPBAR.LE gsb0, 0x0 ;  /* 0x00008000000079c5 */ /* 0x000fe40000010000 */
[----:B------:R-:W-:Y:S05]  /*1c30*/  @!P2 BRA `(.L_x_18) ;  /* 0x00000008006ca947 */ /* 0x000fea0003800000 */
[----:B------:R-:W-:Y:S01]  /*1c40*/  UIADD3 UR13, UR42, 0x1, URZ ;  /* 0x000000012a0d7890 */ /* 0x000fe2000fffe03f */
[----:B01----:R-:W-:Y:S01]  /*1c50*/  IMAD.U32 R0, RZ, RZ, UR44 ;  /* 0x0000002cff007e24 */ /* 0x003fe2000f8e00ff */
[----:B------:R-:W-:Y:S02]  /*1c60*/  UMOV UR9, UR42 ;  /* 0x0000002a00097c82 */ /* 0x000fe40008000000 */
[----:B------:R-:W-:-:S04]  /*1c70*/  UISETP.NE.AND UP0, UPT, UR13, 0x2, UPT ;  /* 0x000000020d00788c */ /* 0x000fc8000bf05270 */
[----:B------:R-:W-:Y:S02]  /*1c80*/  USEL UR4, URZ, 0x1, UP0 ;  /* 0x000000013f047887 */ /* 0x000fe40008000000 */
[----:B------:R-:W-:Y:S02]  /*1c90*/  USEL UR13, UR13, URZ, UP0 ;  /* 0x0000003f0d0d7287 */ /* 0x000fe40008000000 */
[----:B------:R-:W-:-:S06]  /*1ca0*/  ULOP3.LUT UR4, UR36, UR4, URZ, 0x3c, !UPT ;  /* 0x0000000424047292 */ /* 0x000fcc000f8e3c3f */
[----:B------:R-:W-:-:S07]  /*1cb0*/  IMAD.U32 R5, RZ, RZ, UR4 ;  /* 0x00000004ff057e24 */ /* 0x000fce000f8e00ff */
.L_x_25:
[----:B01----:R-:W-:Y:S05]  /*1cc0*/  @!P0 BRA `(.L_x_19) ;  /* 0x0000000000048947 */ /* 0x003fea0003800000 */
[----:B------:R-:W-:Y:S01]  /*1cd0*/  BPT.TRAP 0x1 ;  /* 0x000000040000795c */ /* 0x000fe20000300000 */
.L_x_19:
[----:B------:R-:W0:Y:S01]  /*1ce0*/  S2UR UR4, SR_CgaCtaId ;  /* 0x00000000000479c3 */ /* 0x000e220000008800 */
[----:B------:R-:W-:Y:S01]  /*1cf0*/  UMOV UR10, 0x400 ;  /* 0x00000400000a7882 */ /* 0x000fe20000000000 */
[----:B------:R-:W-:Y:S01]  /*1d00*/  SHF.L.U32 R3, R5, 0x1f, RZ ;  /* 0x0000001f05037819 */ /* 0x000fe200000006ff */
[----:B0-----:R-:W-:-:S04]  /*1d10*/  ULEA UR10, UR4, UR10, 0x18 ;  /* 0x0000000a040a7291 */ /* 0x001fc8000f8ec03f */
[----:B------:R-:W-:-:S09]  /*1d20*/  ULEA UR4, UR13, UR10, 0x3 ;  /* 0x0000000a0d047291 */ /* 0x000fd2000f8e183f */
[----:B------:R0:W1:Y:S01]  /*1d30*/  SYNCS.PHASECHK.TRANS64.TRYWAIT P1, [UR4], R3 ;  /* 0x00000003ff0075a7 */ /* 0x0000620008020144 */
[----:B------:R-:W-:Y:S05]  /*1d40*/  @!P0 BRA `(.L_x_20) ;  /* 0x0000000000048947 */ /* 0x000fea0003800000 */
[----:B------:R-:W-:Y:S01]  /*1d50*/  BPT.TRAP 0x1 ;  /* 0x000000040000795c */ /* 0x000fe20000300000 */
.L_x_20:
[----:B-1----:R-:W-:Y:S05]  /*1d60*/  @P1 BRA `(.L_x_21) ;  /* 0x0000000000081947 */ /* 0x002fea0003800000 */
[----:B------:R-:W1:Y:S02]  /*1d70*/  SYNCS.PHASECHK.TRANS64.TRYWAIT P1, [UR4], R3 ;  /* 0x00000003ff0075a7 */ /* 0x000e640008020144 */
[----:B-1----:R-:W-:Y:S05]  /*1d80*/  @!P1 BRA `(.L_x_22) ;  /* 0x0000003800c89947 */ /* 0x002fea0003800000 */
.L_x_21:
[----:B------:R-:W-:Y:S01]  /*1d90*/  ULEA UR12, UR13, UR8, 0xa ;  /* 0x000000080d0c7291 */ /* 0x000fe2000f8e503f */
[----:B------:R-:W-:Y:S01]  /*1da0*/  WARPGROUP.ARRIVE ;  /* 0x00000000000079c5 */ /* 0x000fe20000000000 */
[----:B------:R-:W-:Y:S01]  /*1db0*/  ULEA UR11, UR13, UR45, 0xc ;  /* 0x0000002d0d0b7291 */ /* 0x000fe2000f8e603f */
[----:B------:R-:W-:Y:S01]  /*1dc0*/  UMOV UR7, 0x40000040 ;  /* 0x4000004000077882 */ /* 0x000fe20000000000 */
[----:B------:R-:W-:-:S03]  /*1dd0*/  UMOV UR5, 0x40000040 ;  /* 0x4000004000057882 */ /* 0x000fc60000000000 */
[----:B------:R-:W-:Y:S02]  /*1de0*/  UMOV UR6, UR12 ;  /* 0x0000000c00067c82 */ /* 0x000fe40008000000 */
[----:B------:R-:W-:Y:S02]  /*1df0*/  UMOV UR4, UR11 ;  /* 0x0000000b00047c82 */ /* 0x000fe40008000000 */
[----:B------:R-:W-:Y:S01]  /*1e00*/  HGMMA.64x32x16.F32 R24, gdesc[UR4], R24, gsb0 ;  /* 0x00600000041879f0 */ /* 0x000fe20008000818 */
[----:B------:R-:W-:Y:S02]  /*1e10*/  UIADD3 UR6, UR12, 0x2, URZ ;  /* 0x000000020c067890 */ /* 0x000fe4000fffe03f */
[----:B------:R-:W-:Y:S01]  /*1e20*/  UIADD3 UR4, UR11, 0x2, URZ ;  /* 0x000000020b047890 */ /* 0x000fe2000fffe03f */
[----:B------:R-:W-:Y:S01]  /*1e30*/  UMOV UR7, 0x40000040 ;  /* 0x4000004000077882 */ /* 0x000fe20000000000 */
[----:B------:R-:W-:Y:S01]  /*1e40*/  UMOV UR5, 0x40000040 ;  /* 0x4000004000057882 */ /* 0x000fe20000000000 */
[----:B------:R-:W-:-:S02]  /*1e50*/  WARPGROUP.DEPBAR.LE gsb0, 0x0 ;  /* 0x00008000000079c5 */ /* 0x000fc40000010000 */
        /* <DEDUP_REMOVED lines=99> */
[----:B------:R-:W-:Y:S03]  /*2490*/  HGMMA.64x32x16.F32 R24, gdesc[UR4], R24, gsb0 ;  /* 0x00600000041879f0 */ /* 0x000fe60008000818 */
[----:B------:R-:W-:Y:S02]  /*24a0*/  WARPGROUP.DEPBAR.LE gsb0, 0x0 ;  /* 0x00008000000079c5 */ /* 0x000fe40000010000 */
[----:B------:R-:W-:Y:S05]  /*24b0*/  @!P0 BRA `(.L_x_23) ;  /* 0x0000000000048947 */ /* 0x000fea0003800000 */
[----:B------:R-:W-:Y:S01]  /*24c0*/  BPT.TRAP 0x1 ;  /* 0x000000040000795c */ /* 0x000fe20000300000 */
.L_x_23:
[----:B------:R-:W-:Y:S01]  /*24d0*/  ULEA UR10, UR9, UR10, 0x3 ;  /* 0x0000000a090a7291 */ /* 0x000fe2000f8e183f */
[----:B------:R-:W-:-:S03]  /*24e0*/  ISETP.GT.U32.AND P1, PT, R18, 0x1, PT ;  /* 0x000000011200780c */ /* 0x000fc60003f24070 */
[----:B------:R-:W-:-:S04]  /*24f0*/  UIADD3 UR10, UR10, 0x10, URZ ;  /* 0x000000100a0a7890 */ /* 0x000fc8000fffe03f */
[----:B------:R-:W-:-:S09]  /*2500*/  UPRMT UR10, URZ, 0x654, UR10 ;  /* 0x000006543f0a7896 */ /* 0x000fd2000800000a */
[----:B------:R-:W-:Y:S01]  /*2510*/  SYNCS.ARRIVE.TRANS64.RED.A1T0 RZ, [UR10], RZ ;  /* 0x000000ffffff79a7 */ /* 0x000fe2000810040a */
[----:B------:R-:W-:Y:S05]  /*2520*/  @P1 BRA `(.L_x_24) ;  /* 0x0000000000041947 */ /* 0x000fea0003800000 */
[----:B------:R-:W-:Y:S01]  /*2530*/  BPT.TRAP 0x1 ;  /* 0x000000040000795c */ /* 0x000fe20000300000 */
.L_x_24:
[----:B------:R-:W-:Y:S01]  /*2540*/  UIADD3 UR13, UR13, 0x1, URZ ;  /* 0x000000010d0d7890 */ /* 0x000fe2000fffe03f */
[C---:B------:R-:W-:Y:S01]  /*2550*/  ISETP.GT.AND P1, PT, R0.reuse, 0x1, PT ;  /* 0x000000010000780c */ /* 0x040fe20003f24270 */
[----:B------:R-:W-:Y:S01]  /*2560*/  UIADD3 UR9, UR9, 0x1, URZ ;  /* 0x0000000109097890 */ /* 0x000fe2000fffe03f */
[----:B------:R-:W-:Y:S01]  /*2570*/  VIADD R0, R0, 0xffffffff ;  /* 0xffffffff00007836 */ /* 0x000fe20000000000 */
[----:B------:R-:W-:Y:S02]  /*2580*/  UISETP.NE.AND UP0, UPT, UR13, 0x2, UPT ;  /* 0x000000020d00788c */ /* 0x000fe4000bf05270 */
[----:B------:R-:W-:Y:S02]  /*2590*/  UISETP.NE.AND UP1, UPT, UR9, 0x2, UPT ;  /* 0x000000020900788c */ /* 0x000fe4000bf25270 */
[----:B------:R-:W-:Y:S02]  /*25a0*/  USEL UR4, URZ, 0x1, UP0 ;  /* 0x000000013f047887 */ /* 0x000fe40008000000 */
[----:B------:R-:W-:-:S02]  /*25b0*/  USEL UR13, UR13, URZ, UP0 ;  /* 0x0000003f0d0d7287 */ /* 0x000fc40008000000 */
[----:B------:R-:W-:Y:S02]  /*25c0*/  USEL UR9, UR9, URZ, UP1 ;  /* 0x0000003f09097287 */ /* 0x000fe40008800000 */
[----:B------:R-:W-:Y:S01]  /*25d0*/  LOP3.LUT R5, R5, UR4, RZ, 0x3c, !PT ;  /* 0x0000000405057c12 */ /* 0x000fe2000f8e3cff */
[----:B------:R-:W-:Y:S09]  /*25e0*/  @P1 BRA `(.L_x_25) ;  /* 0xfffffff400b41947 */ /* 0x000ff2000383ffff */
.L_x_18:
[----:B01----:R-:W0:Y:S02]  /*25f0*/  LDC R0, c[0x0][0x28c] ;  /* 0x0000a300ff007b82 */ /* 0x003e240000000800 */
[----:B0-----:R-:W-:-:S13]  /*2600*/  ISETP.GE.AND P1, PT, R0, 0x1, PT ;  /* 0x000000010000780c */ /* 0x001fda0003f26270 */
[----:B------:R-:W-:Y:S05]  /*2610*/  @!P1 BRA `(.L_x_26) ;  /* 0x0000000000389947 */ /* 0x000fea0003800000 */
[----:B------:R-:W-:Y:S05]  /*2620*/  @!P0 BRA `(.L_x_27) ;  /* 0x0000000000048947 */ /* 0x000fea0003800000 */
[----:B------:R-:W-:Y:S01]  /*2630*/  BPT.TRAP 0x1 ;  /* 0x000000040000795c */ /* 0x000fe20000300000 */
.L_x_27:
[----:B------:R-:W0:Y:S01]  /*2640*/  S2UR UR6, SR_CgaCtaId ;  /* 0x00000000000679c3 */ /* 0x000e220000008800 */
[----:B------:R-:W-:Y:S01]  /*2650*/  UIADD3 UR4, UR44, UR42, URZ ;  /* 0x0000002a2c047290 */ /* 0x000fe2000fffe03f */
[----:B------:R-:W-:Y:S01]  /*2660*/  ISETP.GT.U32.AND P0, PT, R18, 0x1, PT ;  /* 0x000000011200780c */ /* 0x000fe20003f04070 */
[----:B------:R-:W-:Y:S02]  /*2670*/  UMOV UR5, 0x400 ;  /* 0x0000040000057882 */ /* 0x000fe40000000000 */
[----:B------:R-:W-:-:S04]  /*2680*/  USHF.L.U32 UR4, UR4, 0x3, URZ ;  /* 0x0000000304047899 */ /* 0x000fc8000800063f */
[----:B------:R-:W-:Y:S02]  /*2690*/  ULOP3.LUT UR4, UR4, 0x8, URZ, 0xc0, !UPT ;  /* 0x0000000804047892 */ /* 0x000fe4000f8ec03f */
[----:B0-----:R-:W-:-:S04]  /*26a0*/  ULEA UR5, UR6, UR5, 0x18 ;  /* 0x0000000506057291 */ /* 0x001fc8000f8ec03f */
[----:B------:R-:W-:-:S04]  /*26b0*/  UIADD3 UR4, UR5, 0x10, UR4 ;  /* 0x0000001005047890 */ /* 0x000fc8000fffe004 */
[----:B------:R-:W-:-:S09]  /*26c0*/  UPRMT UR4, URZ, 0x654, UR4 ;  /* 0x000006543f047896 */ /* 0x000fd20008000004 */
[----:B------:R-:W-:Y:S01]  /*26d0*/  SYNCS.ARRIVE.TRANS64.RED.A1T0 RZ, [UR4], RZ ;  /* 0x000000ffffff79a7 */ /* 0x000fe20008100404 */
[----:B------:R-:W-:Y:S05]  /*26e0*/  @P0 BRA `(.L_x_26) ;  /* 0x0000000000040947 */ /* 0x000fea0003800000 */
[----:B------:R-:W-:Y:S01]  /*26f0*/  BPT.TRAP 0x1 ;  /* 0x000000040000795c */ /* 0x000fe20000300000 */
.L_x_26:
[----:B------:R-:W-:Y:S01]  /*2700*/  IMAD.SHL.U32 R50, R50, 0x20, RZ ;  /* 0x0000002032327824 */ /* 0x000fe200078e00ff */
[----:B------:R-:W-:Y:S01]  /*2710*/  ULDC UR6, c[0x0][0x288] ;  /* 0x0000a20000067ab9 */ /* 0x000fe20000000800 */
[----:B------:R-:W-:Y:S01]  /*2720*/  SHF.R.S32.HI R11, RZ, 0x1f, R51 ;  /* 0x0000001fff0b7819 */ /* 0x000fe20000011433 */
[C---:B------:R-:W-:Y:S01]  /*2730*/  IMAD.SHL.U32 R6, R53.reuse, 0x80, RZ ;  /* 0x0000008035067824 */ /* 0x040fe200078e00ff */
[----:B------:R-:W-:Y:S01]  /*2740*/  ULDC.64 UR4, c[0x0][0x5d0] ;  /* 0x0001740000047ab9 */ /* 0x000fe20000000a00 */
[C---:B------:R-:W-:Y:S01]  /*2750*/  LOP3.LUT R8, R50.reuse, 0x6, R45, 0xf8, !PT ;  /* 0x0000000632087812 */ /* 0x040fe200078ef82d */
[----:B------:R-:W-:Y:S01]  /*2760*/  IMAD.WIDE R14, R53, 0x80, R22 ;  /* 0x00000080350e7825 */ /* 0x000fe200078e0216 */
[----:B------:R-:W-:Y:S01]  /*2770*/  ISETP.GE.AND P0, PT, R50, UR6, PT ;  /* 0x0000000632007c0c */ /* 0x000fe2000bf06270 */
[----:B------:R-:W-:Y:S01]  /*2780*/  ULDC UR6, c[0x0][0x284] ;  /* 0x0000a10000067ab9 */ /* 0x000fe20000000800 */
[----:B------:R-:W-:Y:S01]  /*2790*/  SHF.R.S32.HI R9, RZ, 0x1f, R8 ;  /* 0x0000001fff097819 */ /* 0x000fe20000011408 */
[----:B------:R-:W-:Y:S01]  /*27a0*/  IMAD R0, R11, UR4, RZ ;  /* 0x000000040b007c24 */ /* 0x000fe2000f8e02ff */
[----:B------:R-:W-:-:S03]  /*27b0*/  ISETP.GE.OR P0, PT, R6, UR6, P0 ;  /* 0x0000000606007c0c */ /* 0x000fc60008706670 */
[C---:B------:R-:W-:Y:S02]  /*27c0*/  IMAD R3, R51.reuse, UR5, R0 ;  /* 0x0000000533037c24 */ /* 0x040fe4000f8e0200 */
[----:B------:R-:W-:Y:S01]  /*27d0*/  IMAD.WIDE.U32 R4, R51, UR4, R8 ;  /* 0x0000000433047c25 */ /* 0x000fe2000f8e0008 */
[----:B------:R-:W-:-:S03]  /*27e0*/  ULDC.64 UR4, c[0x0][0x5c8] ;  /* 0x0001720000047ab9 */ /* 0x000fc60000000a00 */
[----:B------:R-:W-:Y:S02]  /*27f0*/  IMAD R7, R15, UR4, RZ ;  /* 0x000000040f077c24 */ /* 0x000fe4000f8e02ff */
[----:B------:R-:W-:Y:S02]  /*2800*/  IMAD.IADD R5, R5, 0x1, R3 ;  /* 0x0000000105057824 */ /* 0x000fe400078e0203 */
[C---:B------:R-:W-:Y:S02]  /*2810*/  IMAD R7, R14.reuse, UR5, R7 ;  /* 0x000000050e077c24 */ /* 0x040fe4000f8e0207 */
[----:B------:R-:W-:-:S04]  /*2820*/  IMAD.WIDE.U32 R20, R14, UR4, R4 ;  /* 0x000000040e147c25 */ /* 0x000fc8000f8e0004 */
[----:B------:R-:W-:Y:S01]  /*2830*/  IMAD.MOV.U32 R0, RZ, RZ, -0x1 ;  /* 0xffffffffff007424 */ /* 0x000fe200078e00ff */
[----:B------:R-:W-:Y:S06]  /*2840*/  @P0 BRA `(.L_x_28) ;  /* 0x0000001000940947 */ /* 0x000fec0003800000 */
[----:B-----5:R-:W-:Y:S01]  /*2850*/  FSETP.NEU.AND P1, PT, R40, RZ, PT ;  /* 0x000000ff2800720b */ /* 0x020fe20003f2d000 */
[----:B------:R-:W-:Y:S01]  /*2860*/  IMAD.IADD R50, R41, 0x1, -R50 ;  /* 0x0000000129327824 */ /* 0x000fe200078e0a32 */
[----:B------:R-:W-:Y:S01]  /*2870*/  BSSY B0, `(.L_x_28) ;  /* 0x0000122000007945 */ /* 0x000fe20003800000 */
[----:B------:R-:W-:Y:S02]  /*2880*/  IMAD.IADD R3, R49, 0x1, -R6 ;  /* 0x0000000131037824 */ /* 0x000fe400078e0a06 */
[----:B------:R-:W-:Y:S01]  /*2890*/  IMAD.IADD R63, R21, 0x1, R7 ;  /* 0x00000001153f7824 */ /* 0x000fe200078e0207 */
[----:B------:R-:W-:-:S04]  /*28a0*/  ISETP.GT.AND P0, PT, R50, RZ, PT ;  /* 0x000000ff3200720c */ /* 0x000fc80003f04270 */
[----:B------:R-:W-:-:S03]  /*28b0*/  ISETP.GT.AND P3, PT, R3, RZ, P0 ;  /* 0x000000ff0300720c */ /* 0x000fc60000764270 */
[----:B------:R-:W-:Y:S10]  /*28c0*/  @!P1 BRA `(.L_x_29) ;  /* 0x0000000c00389947 */ /* 0x000ff40003800000 */
[----:B------:R-:W0:Y:S01]  /*28d0*/  LDC.64 R56, c[0x0][0x5b8] ;  /* 0x00016e00ff387b82 */ /* 0x000e220000000a00 */
[----:B------:R-:W-:-:S07]  /*28e0*/  ULDC.64 UR4, c[0x0][0x5c0] ;  /* 0x0001700000047ab9 */ /* 0x000fce0000000a00 */
[----:B------:R-:W1:Y:S08]  /*28f0*/  LDC.64 R58, c[0x0][0x5b0] ;  /* 0x00016c00ff3a7b82 */ /* 0x000e700000000a00 */
[----:B------:R-:W2:Y:S01]  /*2900*/  LDC.64 R60, c[0x0][0x5a8] ;  /* 0x00016a00ff3c7b82 */ /* 0x000ea20000000a00 */
[-C--:B0-----:R-:W-:Y:S02]  /*2910*/  IMAD R4, R11, R56.reuse, RZ ;  /* 0x000000380b047224 */ /* 0x081fe400078e02ff */
[----:B------:R-:W-:-:S04]  /*2920*/  IMAD.WIDE.U32 R52, R51, R56, R8 ;  /* 0x0000003833347225 */ /* 0x000fc800078e0008 */
[----:B------:R-:W-:Y:S02]  /*2930*/  IMAD R55, R51, R57, R4 ;  /* 0x0000003933377224 */ /* 0x000fe400078e0204 */
[-C--:B-1----:R-:W-:Y:S02]  /*2940*/  IMAD R4, R15, R58.reuse, RZ ;  /* 0x0000003a0f047224 */ /* 0x082fe400078e02ff */
[----:B------:R-:W-:Y:S02]  /*2950*/  IMAD.IADD R11, R53, 0x1, R55 ;  /* 0x00000001350b7824 */ /* 0x000fe400078e0237 */
[----:B------:R-:W-:Y:S02]  /*2960*/  IMAD.MOV.U32 R10, RZ, RZ, R52 ;  /* 0x000000ffff0a7224 */ /* 0x000fe400078e0034 */
[C---:B------:R-:W-:Y:S02]  /*2970*/  IMAD R57, R14.reuse, R59, R4 ;  /* 0x0000003b0e397224 */ /* 0x040fe400078e0204 */
[----:B------:R-:W-:-:S04]  /*2980*/  IMAD.WIDE.U32 R4, R14, R58, R10 ;  /* 0x0000003a0e047225 */ /* 0x000fc800078e000a */
[----:B------:R-:W-:Y:S01]  /*2990*/  IMAD.IADD R5, R5, 0x1, R57 ;  /* 0x0000000105057824 */ /* 0x000fe200078e0239 */
[----:B--2---:R-:W-:-:S04]  /*29a0*/  LEA R6, P1, R4, R60, 0x1 ;  /* 0x0000003c04067211 */ /* 0x004fc800078208ff */
[----:B------:R-:W-:-:S05]  /*29b0*/  LEA.HI.X R7, R4, R61, R5, 0x1, P1 ;  /* 0x0000003d04077211 */ /* 0x000fca00008f0c05 */
[----:B------:R0:W2:Y:S01]  /*29c0*/  @P3 LDG.E.LTC128B.U16 R21, desc[UR40][R6.64] ;  /* 0x0000002806153981 */ /* 0x0000a2000c1e1520 */
[----:B------:R-:W-:Y:S01]  /*29d0*/  LEA R4, P1, R20, UR4, 0x1 ;  /* 0x0000000414047c11 */ /* 0x000fe2000f8208ff */
[----:B------:R-:W-:Y:S01]  /*29e0*/  IMAD.WIDE.U32 R12, R14, R58, R8 ;  /* 0x0000003a0e0c7225 */ /* 0x000fe200078e0008 */
[----:B------:R-:W-:Y:S03]  /*29f0*/  BSSY B1, `(.L_x_30) ;  /* 0x0000012000017945 */ /* 0x000fe60003800000 */
[----:B------:R-:W-:Y:S02]  /*2a00*/  IMAD.IADD R13, R57, 0x1, R13 ;  /* 0x00000001390d7824 */ /* 0x000fe400078e020d */
[----:B------:R-:W-:-:S04]  /*2a10*/  IMAD.WIDE.U32 R12, R51, R56, R12 ;  /* 0x00000038330c7225 */ /* 0x000fc800078e000c */
[----:B0-----:R-:W-:Y:S01]  /*2a20*/  IMAD.IADD R7, R55, 0x1, R13 ;  /* 0x0000000137077824 */ /* 0x001fe200078e020d */
[----:B------:R-:W-:Y:S02]  /*2a30*/  LEA R6, P4, R12, R60, 0x1 ;  /* 0x0000003c0c067211 */ /* 0x000fe400078808ff */
[----:B------:R-:W-:Y:S02]  /*2a40*/  SHF.L.U64.HI R13, R58, 0x3, R59 ;  /* 0x000000033a0d7819 */ /* 0x000fe4000001023b */
[----:B------:R-:W-:Y:S01]  /*2a50*/  LEA.HI.X R7, R12, R61, R7, 0x1, P4 ;  /* 0x0000003d0c077211 */ /* 0x000fe200020f0c07 */
[----:B------:R-:W-:Y:S02]  /*2a60*/  IMAD.SHL.U32 R12, R58, 0x8, RZ ;  /* 0x000000083a0c7824 */ /* 0x000fe400078e00ff */
[----:B--2---:R-:W-:-:S05]  /*2a70*/  HADD2.F32 R5, -RZ, R21.H0_H0 ;  /* 0x20000015ff057230 */ /* 0x004fca0000004100 */
[----:B------:R-:W-:-:S04]  /*2a80*/  FMUL R5, R5, R40 ;  /* 0x0000002805057220 */ /* 0x000fc80000400000 */
[----:B------:R-:W-:Y:S01]  /*2a90*/  FFMA R24, R24, R19, R5 ;  /* 0x0000001318187223 */ /* 0x000fe20000000005 */
[----:B------:R-:W-:Y:S02]  /*2aa0*/  LEA.HI.X R5, R20, UR5, R63, 0x1, P1 ;  /* 0x0000000514057c11 */ /* 0x000fe400088f0c3f */
[----:B------:R-:W-:Y:S02]  /*2ab0*/  ISETP.GT.AND P1, PT, R50, 0x1, PT ;  /* 0x000000013200780c */ /* 0x000fe40003f24270 */
[----:B------:R-:W-:Y:S02]  /*2ac0*/  F2FP.F16.F32.PACK_AB R24, RZ, R24 ;  /* 0x00000018ff18723e */ /* 0x000fe400000000ff */
[----:B------:R-:W-:-:S03]  /*2ad0*/  ISETP.GT.AND P2, PT, R3, RZ, P1 ;  /* 0x000000ff0300720c */ /* 0x000fc60000f44270 */
[----:B------:R0:W-:Y:S10]  /*2ae0*/  @P3 STG.E.U16 desc[UR40][R4.64], R24 ;  /* 0x0000001804003986 */ /* 0x0001f4000c101528 */
[----:B------:R-:W-:Y:S05]  /*2af0*/  @!P2 BRA `(.L_x_31) ;  /* 0x000000000004a947 */ /* 0x000fea0003800000 */
[----:B------:R1:W5:Y:S02]  /*2b00*/  LDG.E.LTC128B.U16 R21, desc[UR40][R6.64+0x2] ;  /* 0x0000022806157981 */ /* 0x000364000c1e1520 */
.L_x_31:
[----:B------:R-:W-:Y:S05]  /*2b10*/  BSYNC B1 ;  /* 0x0000000000017941 */ /* 0x000fea0003800000 */
.L_x_30:
[----:B-----5:R-:W-:Y:S01]  /*2b20*/  HADD2.F32 R53, -RZ, R21.H0_H0 ;  /* 0x20000015ff357230 */ /* 0x020fe20000004100 */
[----:B------:R-:W-:Y:S01]  /*2b30*/  ISETP.GT.AND P0, PT, R3, 0x8, P0 ;  /* 0x000000080300780c */ /* 0x000fe20000704270 */
[----:B------:R-:W-:-:S04]  /*2b40*/  IMAD.WIDE.U32 R14, R14, R58, R12 ;  /* 0x0000003a0e0e7225 */ /* 0x000fc800078e000c */
[----:B------:R-:W-:Y:S01]  /*2b50*/  FMUL R10, R53, R40 ;  /* 0x00000028350a7220 */ /* 0x000fe20000400000 */
[----:B------:R-:W-:Y:S01]  /*2b60*/  IMAD.IADD R57, R57, 0x1, R15 ;  /* 0x0000000139397824 */ /* 0x000fe200078e020f */
[----:B------:R-:W-:Y:S02]  /*2b70*/  IADD3 R52, P3, R52, R14, RZ ;  /* 0x0000000e34347210 */ /* 0x000fe40007f7e0ff */
[----:B------:R-:W-:-:S03]  /*2b80*/  FFMA R10, R25, R19, R10 ;  /* 0x00000013190a7223 */ /* 0x000fc6000000000a */
[----:B------:R-:W-:Y:S01]  /*2b90*/  IMAD.X R11, R57, 0x1, R11, P3 ;  /* 0x00000001390b7824 */ /* 0x000fe200018e060b */
[C---:B------:R-:W-:Y:S02]  /*2ba0*/  LEA R12, P3, R52.reuse, R60, 0x1 ;  /* 0x0000003c340c7211 */ /* 0x040fe400078608ff */
[----:B------:R-:W-:Y:S02]  /*2bb0*/  F2FP.F16.F32.PACK_AB R10, RZ, R10 ;  /* 0x0000000aff0a723e */ /* 0x000fe400000000ff */
[----:B------:R-:W-:Y:S02]  /*2bc0*/  LEA.HI.X R13, R52, R61, R11, 0x1, P3 ;  /* 0x0000003d340d7211 */ /* 0x000fe400018f0c0b */
[----:B------:R-:W-:-:S05]  /*2bd0*/  PRMT R15, R10, 0x7610, R15 ;  /* 0x000076100a0f7816 */ /* 0x000fca000000000f */
[----:B------:R2:W-:Y:S04]  /*2be0*/  @P2 STG.E.U16 desc[UR40][R4.64+0x2], R15 ;  /* 0x0000020f04002986 */ /* 0x0005e8000c101528 */
[----:B------:R-:W3:Y:S01]  /*2bf0*/  @P0 LDG.E.LTC128B.U16 R21, desc[UR40][R12.64] ;  /* 0x000000280c150981 */ /* 0x000ee2000c1e1520 */
[----:B------:R-:W-:Y:S01]  /*2c00*/  IADD3 R14, P2, R8, R14, RZ ;  /* 0x0000000e080e7210 */ /* 0x000fe20007f5e0ff */
[----:B------:R-:W-:Y:S01]  /*2c10*/  BSSY B1, `(.L_x_32) ;  /* 0x0000011000017945 */ /* 0x000fe20003800000 */
[C---:B------:R-:W-:Y:S02]  /*2c20*/  SHF.L.U64.HI R25, R42.reuse, 0x1, R43 ;  /* 0x000000012a197819 */ /* 0x040fe4000001022b */
[----:B------:R-:W-:Y:S01]  /*2c30*/  ISETP.GT.AND P1, PT, R3, 0x8, P1 ;  /* 0x000000080300780c */ /* 0x000fe20000f24270 */
[----:B--2---:R-:W-:Y:S01]  /*2c40*/  IMAD.X R15, R9, 0x1, R57, P2 ;  /* 0x00000001090f7824 */ /* 0x004fe200010e0639 */
[----:B------:R-:W-:Y:S01]  /*2c50*/  LEA R10, P2, R42, R4, 0x1 ;  /* 0x000000042a0a7211 */ /* 0x000fe200078408ff */
[----:B------:R-:W-:-:S04]  /*2c60*/  IMAD.WIDE.U32 R14, R51, R56, R14 ;  /* 0x00000038330e7225 */ /* 0x000fc800078e000e */
[----:B------:R-:W-:Y:S01]  /*2c70*/  IMAD.IADD R9, R55, 0x1, R15 ;  /* 0x0000000137097824 */ /* 0x000fe200078e020f */
[----:B------:R-:W-:-:S04]  /*2c80*/  LEA R8, P3, R14, R60, 0x1 ;  /* 0x0000003c0e087211 */ /* 0x000fc800078608ff */
[----:B------:R-:W-:Y:S01]  /*2c90*/  LEA.HI.X R9, R14, R61, R9, 0x1, P3 ;  /* 0x0000003d0e097211 */ /* 0x000fe200018f0c09 */
[----:B---3--:R-:W-:-:S05]  /*2ca0*/  HADD2.F32 R11, -RZ, R21.H0_H0 ;  /* 0x20000015ff0b7230 */ /* 0x008fca0000004100 */
[----:B------:R-:W-:-:S04]  /*2cb0*/  FMUL R11, R11, R40 ;  /* 0x000000280b0b7220 */ /* 0x000fc80000400000 */
[----:B------:R-:W-:-:S05]  /*2cc0*/  FFMA R11, R26, R19, R11 ;  /* 0x000000131a0b7223 */ /* 0x000fca000000000b */
[----:B------:R-:W-:Y:S01]  /*2cd0*/  F2FP.F16.F32.PACK_AB R12, RZ, R11 ;  /* 0x0000000bff0c723e */ /* 0x000fe200000000ff */
[----:B------:R-:W-:-:S05]  /*2ce0*/  IMAD.X R11, R25, 0x1, R5, P2 ;  /* 0x00000001190b7824 */ /* 0x000fca00010e0605 */
[----:B------:R2:W-:Y:S01]  /*2cf0*/  @P0 STG.E.U16 desc[UR40][R10.64], R12 ;  /* 0x0000000c0a000986 */ /* 0x0005e2000c101528 */
[----:B------:R-:W-:Y:S05]  /*2d00*/  @!P1 BRA `(.L_x_33) ;  /* 0x0000000000049947 */ /* 0x000fea0003800000 */
[----:B------:R3:W5:Y:S02]  /*2d10*/  LDG.E.LTC128B.U16 R21, desc[UR40][R8.64+0x2] ;  /* 0x0000022808157981 */ /* 0x000764000c1e1520 */
.L_x_33:
[----:B------:R-:W-:Y:S05]  /*2d20*/  BSYNC B1 ;  /* 0x0000000000017941 */ /* 0x000fea0003800000 */
.L_x_32:
[----:B-----5:R-:W-:Y:S01]  /*2d30*/  HADD2.F32 R13, -RZ, R21.H0_H0 ;  /* 0x20000015ff0d7230 */ /* 0x020fe20000004100 */
[----:B------:R-:W-:Y:S01]  /*2d40*/  ISETP.GT.AND P0, PT, R50, 0x8, PT ;  /* 0x000000083200780c */ /* 0x000fe20003f04270 */
[----:B------:R-:W-:Y:S03]  /*2d50*/  BSSY B1, `(.L_x_34) ;  /* 0x0000008000017945 */ /* 0x000fe60003800000 */
[----:B--2---:R-:W-:Y:S01]  /*2d60*/  FMUL R12, R13, R40 ;  /* 0x000000280d0c7220 */ /* 0x004fe20000400000 */
[----:B------:R-:W-:-:S03]  /*2d70*/  ISETP.GT.AND P2, PT, R3, RZ, P0 ;  /* 0x000000ff0300720c */ /* 0x000fc60000744270 */
[----:B------:R-:W-:-:S05]  /*2d80*/  FFMA R12, R27, R19, R12 ;  /* 0x000000131b0c7223 */ /* 0x000fca000000000c */
[----:B------:R-:W-:-:S05]  /*2d90*/  F2FP.F16.F32.PACK_AB R12, RZ, R12 ;  /* 0x0000000cff0c723e */ /* 0x000fca00000000ff */
[----:B------:R2:W-:Y:S01]  /*2da0*/  @P1 STG.E.U16 desc[UR40][R10.64+0x2], R12 ;  /* 0x0000020c0a001986 */ /* 0x0005e2000c101528 */
[----:B------:R-:W-:Y:S05]  /*2db0*/  @!P2 BRA `(.L_x_35) ;  /* 0x000000000004a947 */ /* 0x000fea0003800000 */
[----:B------:R4:W5:Y:S02]  /*2dc0*/  LDG.E.LTC128B.U16 R21, desc[UR40][R6.64+0x10] ;  /* 0x0000102806157981 */ /* 0x000964000c1e1520 */
.L_x_35:
[----:B------:R-:W-:Y:S05]  /*2dd0*/  BSYNC B1 ;  /* 0x0000000000017941 */ /* 0x000fea0003800000 */
.L_x_34:
[----:B-----5:R-:W-:Y:S01]  /*2de0*/  HADD2.F32 R13, -RZ, R21.H0_H0 ;  /* 0x20000015ff0d7230 */ /* 0x020fe20000004100 */
[----:B------:R-:W-:Y:S01]  /*2df0*/  ISETP.GT.AND P1, PT, R50, 0x9, PT ;  /* 0x000000093200780c */ /* 0x000fe20003f24270 */
[----:B------:R-:W-:Y:S03]  /*2e00*/  BSSY B1, `(.L_x_36) ;  /* 0x0000008000017945 */ /* 0x000fe60003800000 */
[----:B------:R-:W-:Y:S01]  /*2e10*/  FMUL R13, R13, R40 ;  /* 0x000000280d0d7220 */ /* 0x000fe20000400000 */
[----:B------:R-:W-:-:S03]  /*2e20*/  ISETP.GT.AND P3, PT, R3, RZ, P1 ;  /* 0x000000ff0300720c */ /* 0x000fc60000f64270 */
[----:B------:R-:W-:-:S05]  /*2e30*/  FFMA R13, R28, R19, R13 ;  /* 0x000000131c0d7223 */ /* 0x000fca000000000d */
[----:B------:R-:W-:-:S05]  /*2e40*/  F2FP.F16.F32.PACK_AB R13, RZ, R13 ;  /* 0x0000000dff0d723e */ /* 0x000fca00000000ff */
[----:B------:R0:W-:Y:S01]  /*2e50*/  @P2 STG.E.U16 desc[UR40][R4.64+0x10], R13 ;  /* 0x0000100d04002986 */ /* 0x0001e2000c101528 */
[----:B------:R-:W-:Y:S05]  /*2e60*/  @!P3 BRA `(.L_x_37) ;  /* 0x000000000004b947 */ /* 0x000fea0003800000 */
[----:B------:R0:W5:Y:S02]  /*2e70*/  LDG.E.LTC128B.U16 R21, desc[UR40][R6.64+0x12] ;  /* 0x0000122806157981 */ /* 0x000164000c1e1520 */
.L_x_37:
[----:B------:R-:W-:Y:S05]  /*2e80*/  BSYNC B1 ;  /* 0x0000000000017941 */ /* 0x000fea0003800000 */
.L_x_36:
[----:B0----5:R-:W-:Y:S01]  /*2e90*/  HADD2.F32 R13, -RZ, R21.H0_H0 ;  /* 0x20000015ff0d7230 */ /* 0x021fe20000004100 */
[----:B------:R-:W-:Y:S01]  /*2ea0*/  ISETP.GT.AND P0, PT, R3, 0x8, P0 ;  /* 0x000000080300780c */ /* 0x000fe20000704270 */
[----:B------:R-:W-:Y:S03]  /*2eb0*/  BSSY B1, `(.L_x_38) ;  /* 0x0000007000017945 */ /* 0x000fe60003800000 */
[----:B--2---:R-:W-:-:S04]  /*2ec0*/  FMUL R12, R13, R40 ;  /* 0x000000280d0c7220 */ /* 0x004fc80000400000 */
[----:B------:R-:W-:-:S05]  /*2ed0*/  FFMA R12, R29, R19, R12 ;  /* 0x000000131d0c7223 */ /* 0x000fca000000000c */
[----:B------:R-:W-:-:S05]  /*2ee0*/  F2FP.F16.F32.PACK_AB R12, RZ, R12 ;  /* 0x0000000cff0c723e */ /* 0x000fca00000000ff */
[----:B------:R0:W-:Y:S01]  /*2ef0*/  @P3 STG.E.U16 desc[UR40][R4.64+0x12], R12 ;  /* 0x0000120c04003986 */ /* 0x0001e2000c101528 */
[----:B------:R-:W-:Y:S05]  /*2f00*/  @!P0 BRA `(.L_x_39) ;  /* 0x0000000000048947 */ /* 0x000fea0003800000 */
[----:B------:R2:W5:Y:S02]  /*2f10*/  LDG.E.LTC128B.U16 R21, desc[UR40][R8.64+0x10] ;  /* 0x0000102808157981 */ /* 0x000564000c1e1520 */
.L_x_39:
[----:B------:R-:W-:Y:S05]  /*2f20*/  BSYNC B1 ;  /* 0x0000000000017941 */ /* 0x000fea0003800000 */
.L_x_38:
[----:B-----5:R-:W-:Y:S01]  /*2f30*/  HADD2.F32 R13, -RZ, R21.H0_H0 ;  /* 0x20000015ff0d7230 */ /* 0x020fe20000004100 */
[----:B------:R-:W-:Y:S01]  /*2f40*/  ISETP.GT.AND P1, PT, R3, 0x8, P1 ;  /* 0x000000080300780c */ /* 0x000fe20000f24270 */
[----:B------:R-:W-:Y:S03]  /*2f50*/  BSSY B1, `(.L_x_40) ;  /* 0x0000007000017945 */ /* 0x000fe60003800000 */
[----:B------:R-:W-:-:S04]  /*2f60*/  FMUL R13, R13, R40 ;  /* 0x000000280d0d7220 */ /* 0x000fc80000400000 */
[----:B------:R-:W-:-:S05]  /*2f70*/  FFMA R13, R30, R19, R13 ;  /* 0x000000131e0d7223 */ /* 0x000fca000000000d */
[----:B------:R-:W-:-:S05]  /*2f80*/  F2FP.F16.F32.PACK_AB R13, RZ, R13 ;  /* 0x0000000dff0d723e */ /* 0x000fca00000000ff */
[----:B------:R0:W-:Y:S01]  /*2f90*/  @P0 STG.E.U16 desc[UR40][R10.64+0x10], R13 ;  /* 0x0000100d0a000986 */ /* 0x0001e2000c101528 */
[----:B------:R-:W-:Y:S05]  /*2fa0*/  @!P1 BRA `(.L_x_41) ;  /* 0x0000000000049947 */ /* 0x000fea0003800000 */
[----:B------:R0:W5:Y:S02]  /*2fb0*/  LDG.E.LTC128B.U16 R21, desc[UR40][R8.64+0x12] ;  /* 0x0000122808157981 */ /* 0x000164000c1e1520 */
.L_x_41:
[----:B------:R-:W-:Y:S05]  /*2fc0*/  BSYNC B1 ;  /* 0x0000000000017941 */ /* 0x000fea0003800000 */
.L_x_40:
[----:B0----5:R-:W-:Y:S01]  /*2fd0*/  HADD2.F32 R13, -RZ, R21.H0_H0 ;  /* 0x20000015ff0d7230 */ /* 0x021fe20000004100 */
        /* <DEDUP_REMOVED lines=9> */
.L_x_43:
[----:B------:R-:W-:Y:S05]  /*3070*/  BSYNC B1 ;  /* 0x0000000000017941 */ /* 0x000fea0003800000 */
.L_x_42:
        /* <DEDUP_REMOVED lines=10> */
.L_x_45:
[----:B------:R-:W-:Y:S05]  /*3120*/  BSYNC B1 ;  /* 0x0000000000017941 */ /* 0x000fea0003800000 */
.L_x_44:
[----:B0----5:R-:W-:Y:S01]  /*3130*/  HADD2.F32 R13, -RZ, R21.H0_H0 ;  /* 0x20000015ff0d7230 */ /* 0x021fe20000004100 */
        /* <DEDUP_REMOVED lines=8> */
.L_x_47:
[----:B------:R-:W-:Y:S05]  /*31c0*/  BSYNC B1 ;  /* 0x0000000000017941 */ /* 0x000fea0003800000 */
.L_x_46:
        /* <DEDUP_REMOVED lines=9> */
.L_x_49:
[----:B------:R-:W-:Y:S05]  /*3260*/  BSYNC B1 ;  /* 0x0000000000017941 */ /* 0x000fea0003800000 */
.L_x_48:
        /* <DEDUP_REMOVED lines=10> */
.L_x_51:
[----:B------:R-:W-:Y:S05]  /*3310*/  BSYNC B1 ;  /* 0x0000000000017941 */ /* 0x000fea0003800000 */
.L_x_50:
        /* <DEDUP_REMOVED lines=10> */
.L_x_53:
[----:B------:R-:W-:Y:S05]  /*33c0*/  BSYNC B1 ;  /* 0x0000000000017941 */ /* 0x000fea0003800000 */
.L_x_52:
[----:B01--45:R-:W-:Y:S01]  /*33d0*/  HADD2.F32 R7, -RZ, R21.H0_H0 ;  /* 0x20000015ff077230 */ /* 0x033fe20000004100 */
        /* <DEDUP_REMOVED lines=8> */
.L_x_55:
[----:B------:R-:W-:Y:S05]  /*3460*/  BSYNC B1 ;  /* 0x0000000000017941 */ /* 0x000fea0003800000 */
.L_x_54:
[----:B0----5:R-:W-:Y:S01]  /*3470*/  HADD2.F32 R5, -RZ, R21.H0_H0 ;  /* 0x20000015ff057230 */ /* 0x021fe20000004100 */
[----:B------:R-:W-:Y:S01]  /*3480*/  ISETP.GT.AND P1, PT, R3, 0x8, P1 ;  /* 0x000000080300780c */ /* 0x000fe20000f24270 */
[----:B------:R-:W-:Y:S01]  /*3490*/  @P0 IMAD.MOV.U32 R4, RZ, RZ, R10 ;  /* 0x000000ffff040224 */ /* 0x000fe200078e000a */
[----:B------:R-:W-:Y:S02]  /*34a0*/  BSSY B1, `(.L_x_56) ;  /* 0x0000009000017945 */ /* 0x000fe40003800000 */
[----:B------:R-:W-:-:S04]  /*34b0*/  FMUL R5, R5, R40 ;  /* 0x0000002805057220 */ /* 0x000fc80000400000 */
[----:B------:R-:W-:-:S05]  /*34c0*/  FFMA R5, R38, R19, R5 ;  /* 0x0000001326057223 */ /* 0x000fca0000000005 */
[----:B------:R-:W-:-:S04]  /*34d0*/  F2FP.F16.F32.PACK_AB R5, RZ, R5 ;  /* 0x00000005ff05723e */ /* 0x000fc800000000ff */
[----:B------:R-:W-:Y:S01]  /*34e0*/  PRMT R6, R5, 0x7610, R6 ;  /* 0x0000761005067816 */ /* 0x000fe20000000006 */
[----:B------:R-:W-:-:S05]  /*34f0*/  @P0 IMAD.MOV.U32 R5, RZ, RZ, R11 ;  /* 0x000000ffff050224 */ /* 0x000fca00078e000b */
[----:B------:R0:W-:Y:S01]  /*3500*/  @P0 STG.E.U16 desc[UR40][R4.64+0x30], R6 ;  /* 0x0000300604000986 */ /* 0x0001e2000c101528 */
[----:B------:R-:W-:Y:S05]  /*3510*/  @!P1 BRA `(.L_x_57) ;  /* 0x0000000000049947 */ /* 0x000fea0003800000 */
[----:B------:R4:W5:Y:S02]  /*3520*/  LDG.E.LTC128B.U16 R21, desc[UR40][R8.64+0x32] ;  /* 0x0000322808157981 */ /* 0x000964000c1e1520 */
.L_x_57:
[----:B------:R-:W-:Y:S05]  /*3530*/  BSYNC B1 ;  /* 0x0000000000017941 */ /* 0x000fea0003800000 */
.L_x_56:
[----:B------:R-:W-:Y:S05]  /*3540*/  @!P1 BRA `(.L_x_58) ;  /* 0x0000000400509947 */ /* 0x000fea0003800000 */
[----:B-----5:R-:W-:-:S05]  /*3550*/  HADD2.F32 R21, -RZ, R21.H0_H0 ;  /* 0x20000015ff157230 */ /* 0x020fca0000004100 */
[----:B0-----:R-:W-:-:S04]  /*3560*/  FMUL R4, R21, R40 ;  /* 0x0000002815047220 */ /* 0x001fc80000400000 */
[----:B------:R-:W-:-:S05]  /*3570*/  FFMA R4, R39, R19, R4 ;  /* 0x0000001327047223 */ /* 0x000fca0000000004 */
[----:B------:R-:W-:-:S05]  /*3580*/  F2FP.F16.F32.PACK_AB R4, RZ, R4 ;  /* 0x00000004ff04723e */ /* 0x000fca00000000ff */
[----:B------:R0:W-:Y:S01]  /*3590*/  STG.E.U16 desc[UR40][R10.64+0x32], R4 ;  /* 0x000032040a007986 */ /* 0x0001e2000c101528 */
[----:B------:R-:W-:Y:S05]  /*35a0*/  BRA `(.L_x_58) ;  /* 0x0000000400387947 */ /* 0x000fea0003800000 */
.L_x_29:
[----:B------:R-:W-:Y:S01]  /*35b0*/  ISETP.GT.AND P2, PT, R50, 0x1, PT ;  /* 0x000000013200780c */ /* 0x000fe20003f44270 */
[----:B------:R-:W-:Y:S01]  /*35c0*/  ULDC.64 UR4, c[0x0][0x5c0] ;  /* 0x0001700000047ab9 */ /* 0x000fe20000000a00 */
[-C--:B------:R-:W-:Y:S01]  /*35d0*/  FMUL R24, R24, R19.reuse ;  /* 0x0000001318187220 */ /* 0x080fe20000400000 */
[----:B------:R-:W-:Y:S01]  /*35e0*/  LEA R4, P4, R20, UR4, 0x1 ;  /* 0x0000000414047c11 */ /* 0x000fe2000f8808ff */
[-C--:B------:R-:W-:Y:S01]  /*35f0*/  FMUL R25, R25, R19.reuse ;  /* 0x0000001319197220 */ /* 0x080fe20000400000 */
[----:B------:R-:W-:Y:S01]  /*3600*/  ISETP.GT.AND P1, PT, R3, RZ, P2 ;  /* 0x000000ff0300720c */ /* 0x000fe20001724270 */
[-C--:B------:R-:W-:Y:S01]  /*3610*/  FMUL R26, R26, R19.reuse ;  /* 0x000000131a1a7220 */ /* 0x080fe20000400000 */
[----:B------:R-:W-:Y:S01]  /*3620*/  F2FP.F16.F32.PACK_AB R24, RZ, R24 ;  /* 0x00000018ff18723e */ /* 0x000fe200000000ff */
[-C--:B------:R-:W-:Y:S01]  /*3630*/  FMUL R27, R27, R19.reuse ;  /* 0x000000131b1b7220 */ /* 0x080fe20000400000 */
[----:B------:R-:W-:Y:S01]  /*3640*/  LEA.HI.X R5, R20, UR5, R63, 0x1, P4 ;  /* 0x0000000514057c11 */ /* 0x000fe2000a0f0c3f */
[-C--:B------:R-:W-:Y:S01]  /*3650*/  FMUL R28, R28, R19.reuse ;  /* 0x000000131c1c7220 */ /* 0x080fe20000400000 */
[----:B------:R-:W-:Y:S01]  /*3660*/  ISETP.GT.AND P4, PT, R50, 0x8, PT ;  /* 0x000000083200780c */ /* 0x000fe20003f84270 */
[-C--:B------:R-:W-:Y:S01]  /*3670*/  FMUL R29, R29, R19.reuse ;  /* 0x000000131d1d7220 */ /* 0x080fe20000400000 */
[C---:B------:R-:W-:Y:S01]  /*3680*/  ISETP.GT.AND P0, PT, R3.reuse, 0x8, P0 ;  /* 0x000000080300780c */ /* 0x040fe20000704270 */
[----:B------:R-:W-:Y:S01]  /*3690*/  @P3 STG.E.U16 desc[UR40][R4.64], R24 ;  /* 0x0000001804003986 */ /* 0x000fe2000c101528 */
[----:B------:R-:W-:Y:S01]  /*36a0*/  ISETP.GT.AND P2, PT, R3, 0x8, P2 ;  /* 0x000000080300780c */ /* 0x000fe20001744270 */
[----:B------:R-:W-:Y:S01]  /*36b0*/  FMUL R30, R30, R19 ;  /* 0x000000131e1e7220 */ /* 0x000fe20000400000 */
[----:B------:R-:W-:Y:S01]  /*36c0*/  F2FP.F16.F32.PACK_AB R25, RZ, R25 ;  /* 0x00000019ff19723e */ /* 0x000fe200000000ff */
[-C--:B------:R-:W-:Y:S01]  /*36d0*/  FMUL R31, R31, R19.reuse ;  /* 0x000000131f1f7220 */ /* 0x080fe20000400000 */
[----:B------:R-:W-:Y:S01]  /*36e0*/  ISETP.GT.AND P5, PT, R3, RZ, P4 ;  /* 0x000000ff0300720c */ /* 0x000fe200027a4270 */
[-C--:B------:R-:W-:Y:S01]  /*36f0*/  FMUL R32, R32, R19.reuse ;  /* 0x0000001320207220 */ /* 0x080fe20000400000 */
[C---:B------:R-:W-:Y:S01]  /*3700*/  SHF.L.U64.HI R7, R42.reuse, 0x1, R43 ;  /* 0x000000012a077819 */ /* 0x040fe2000001022b */
[----:B------:R-:W-:Y:S01]  /*3710*/  @P1 STG.E.U16 desc[UR40][R4.64+0x2], R25 ;  /* 0x0000021904001986 */ /* 0x000fe2000c101528 */
[----:B------:R-:W-:Y:S01]  /*3720*/  LEA R6, P3, R42, R4, 0x1 ;  /* 0x000000042a067211 */ /* 0x000fe200078608ff */
[-C--:B------:R-:W-:Y:S01]  /*3730*/  FMUL R33, R33, R19.reuse ;  /* 0x0000001321217220 */ /* 0x080fe20000400000 */
[----:B------:R-:W-:Y:S01]  /*3740*/  F2FP.F16.F32.PACK_AB R26, RZ, R26 ;  /* 0x0000001aff1a723e */ /* 0x000fe200000000ff */
[----:B------:R-:W-:Y:S01]  /*3750*/  FMUL R34, R34, R19 ;  /* 0x0000001322227220 */ /* 0x000fe20000400000 */
[----:B------:R-:W-:Y:S01]  /*3760*/  ISETP.GT.AND P1, PT, R50, 0x9, PT ;  /* 0x000000093200780c */ /* 0x000fe20003f24270 */
[----:B------:R-:W-:Y:S01]  /*3770*/  IMAD.X R7, R7, 0x1, R5, P3 ;  /* 0x0000000107077824 */ /* 0x000fe200018e0605 */
[----:B------:R-:W-:Y:S01]  /*3780*/  F2FP.F16.F32.PACK_AB R27, RZ, R27 ;  /* 0x0000001bff1b723e */ /* 0x000fe200000000ff */
[-C--:B------:R-:W-:Y:S01]  /*3790*/  FMUL R35, R35, R19.reuse ;  /* 0x0000001323237220 */ /* 0x080fe20000400000 */
[----:B------:R-:W-:Y:S01]  /*37a0*/  F2FP.F16.F32.PACK_AB R28, RZ, R28 ;  /* 0x0000001cff1c723e */ /* 0x000fe200000000ff */
[-C--:B------:R-:W-:Y:S01]  /*37b0*/  FMUL R36, R36, R19.reuse ;  /* 0x0000001324247220 */ /* 0x080fe20000400000 */
[C---:B------:R-:W-:Y:S01]  /*37c0*/  ISETP.GT.AND P3, PT, R3.reuse, RZ, P1 ;  /* 0x000000ff0300720c */ /* 0x040fe20000f64270 */
[----:B------:R-:W-:Y:S01]  /*37d0*/  @P0 STG.E.U16 desc[UR40][R6.64], R26 ;  /* 0x0000001a06000986 */ /* 0x000fe2000c101528 */
[----:B------:R-:W-:Y:S01]  /*37e0*/  ISETP.GT.AND P4, PT, R3, 0x8, P4 ;  /* 0x000000080300780c */ /* 0x000fe20002784270 */
[----:B------:R-:W-:Y:S01]  /*37f0*/  FMUL R37, R37, R19 ;  /* 0x0000001325257220 */ /* 0x000fe20000400000 */
[----:B------:R-:W-:Y:S01]  /*3800*/  F2FP.F16.F32.PACK_AB R29, RZ, R29 ;  /* 0x0000001dff1d723e */ /* 0x000fe200000000ff */
[----:B------:R-:W-:Y:S01]  /*3810*/  @P2 STG.E.U16 desc[UR40][R6.64+0x2], R27 ;  /* 0x0000021b06002986 */ /* 0x000fe2000c101528 */
[----:B------:R-:W-:Y:S01]  /*3820*/  F2FP.F16.F32.PACK_AB R30, RZ, R30 ;  /* 0x0000001eff1e723e */ /* 0x000fe200000000ff */
[----:B------:R-:W-:Y:S01]  /*3830*/  FMUL R38, R38, R19 ;  /* 0x0000001326267220 */ /* 0x000fe20000400000 */
[----:B------:R-:W-:Y:S01]  /*3840*/  F2FP.F16.F32.PACK_AB R31, RZ, R31 ;  /* 0x0000001fff1f723e */ /* 0x000fe200000000ff */
[----:B------:R-:W-:Y:S01]  /*3850*/  @P5 STG.E.U16 desc[UR40][R4.64+0x10], R28 ;  /* 0x0000101c04005986 */ /* 0x000fe2000c101528 */
[----:B------:R-:W-:Y:S01]  /*3860*/  ISETP.GT.AND P5, PT, R3, 0x8, P1 ;  /* 0x000000080300780c */ /* 0x000fe20000fa4270 */
[----:B------:R-:W-:Y:S01]  /*3870*/  FMUL R39, R39, R19 ;  /* 0x0000001327277220 */ /* 0x000fe20000400000 */
[C---:B------:R-:W-:Y:S01]  /*3880*/  ISETP.GT.AND P2, PT, R50.reuse, 0x11, PT ;  /* 0x000000113200780c */ /* 0x040fe20003f44270 */
[----:B------:R-:W-:Y:S01]  /*3890*/  @P3 STG.E.U16 desc[UR40][R4.64+0x12], R29 ;  /* 0x0000121d04003986 */ /* 0x000fe2000c101528 */
[----:B------:R-:W-:-:S02]  /*38a0*/  ISETP.GT.AND P3, PT, R50, 0x10, PT ;  /* 0x000000103200780c */ /* 0x000fc40003f64270 */
[----:B------:R-:W-:Y:S01]  /*38b0*/  F2FP.F16.F32.PACK_AB R32, RZ, R32 ;  /* 0x00000020ff20723e */ /* 0x000fe200000000ff */
[----:B------:R-:W-:Y:S01]  /*38c0*/  @P4 STG.E.U16 desc[UR40][R6.64+0x10], R30 ;  /* 0x0000101e06004986 */ /* 0x000fe2000c101528 */
[C---:B------:R-:W-:Y:S02]  /*38d0*/  ISETP.GT.AND P4, PT, R3.reuse, RZ, P2 ;  /* 0x000000ff0300720c */ /* 0x040fe40001784270 */
[----:B------:R-:W-:Y:S02]  /*38e0*/  F2FP.F16.F32.PACK_AB R33, RZ, R33 ;  /* 0x00000021ff21723e */ /* 0x000fe400000000ff */
[C---:B------:R-:W-:Y:S01]  /*38f0*/  ISETP.GT.AND P1, PT, R50.reuse, 0x18, PT ;  /* 0x000000183200780c */ /* 0x040fe20003f24270 */
[----:B------:R-:W-:Y:S01]  /*3900*/  @P5 STG.E.U16 desc[UR40][R6.64+0x12], R31 ;  /* 0x0000121f06005986 */ /* 0x000fe2000c101528 */
[----:B------:R-:W-:Y:S02]  /*3910*/  ISETP.GT.AND P5, PT, R3, RZ, P3 ;  /* 0x000000ff0300720c */ /* 0x000fe40001fa4270 */
[----:B------:R-:W-:-:S02]  /*3920*/  ISETP.GT.AND P0, PT, R50, 0x19, PT ;  /* 0x000000193200780c */ /* 0x000fc40003f04270 */
[C---:B------:R-:W-:Y:S02]  /*3930*/  ISETP.GT.AND P3, PT, R3.reuse, 0x8, P3 ;  /* 0x000000080300780c */ /* 0x040fe40001f64270 */
[C---:B------:R-:W-:Y:S02]  /*3940*/  ISETP.GT.AND P2, PT, R3.reuse, 0x8, P2 ;  /* 0x000000080300780c */ /* 0x040fe40001744270 */
[----:B------:R-:W-:Y:S02]  /*3950*/  F2FP.F16.F32.PACK_AB R34, RZ, R34 ;  /* 0x00000022ff22723e */ /* 0x000fe400000000ff */
[----:B------:R-:W-:Y:S02]  /*3960*/  F2FP.F16.F32.PACK_AB R35, RZ, R35 ;  /* 0x00000023ff23723e */ /* 0x000fe400000000ff */
[----:B------:R-:W-:Y:S01]  /*3970*/  F2FP.F16.F32.PACK_AB R36, RZ, R36 ;  /* 0x00000024ff24723e */ /* 0x000fe200000000ff */
[----:B------:R-:W-:Y:S01]  /*3980*/  @P5 STG.E.U16 desc[UR40][R4.64+0x20], R32 ;  /* 0x0000202004005986 */ /* 0x000fe2000c101528 */
[----:B------:R-:W-:-:S02]  /*3990*/  ISETP.GT.AND P5, PT, R3, RZ, P0 ;  /* 0x000000ff0300720c */ /* 0x000fc400007a4270 */
[C---:B------:R-:W-:Y:S01]  /*39a0*/  ISETP.GT.AND P0, PT, R3.reuse, 0x8, P0 ;  /* 0x000000080300780c */ /* 0x040fe20000704270 */
[----:B------:R-:W-:Y:S01]  /*39b0*/  @P4 STG.E.U16 desc[UR40][R4.64+0x22], R33 ;  /* 0x0000222104004986 */ /* 0x000fe2000c101528 */
[C---:B------:R-:W-:Y:S02]  /*39c0*/  ISETP.GT.AND P4, PT, R3.reuse, RZ, P1 ;  /* 0x000000ff0300720c */ /* 0x040fe40000f84270 */
[----:B------:R-:W-:Y:S01]  /*39d0*/  ISETP.GT.AND P1, PT, R3, 0x8, P1 ;  /* 0x000000080300780c */ /* 0x000fe20000f24270 */
[----:B------:R-:W-:Y:S01]  /*39e0*/  @P3 STG.E.U16 desc[UR40][R6.64+0x20], R34 ;  /* 0x0000202206003986 */ /* 0x000fe2000c101528 */
[----:B------:R-:W-:Y:S02]  /*39f0*/  F2FP.F16.F32.PACK_AB R37, RZ, R37 ;  /* 0x00000025ff25723e */ /* 0x000fe400000000ff */
[----:B------:R-:W-:Y:S01]  /*3a00*/  F2FP.F16.F32.PACK_AB R38, RZ, R38 ;  /* 0x00000026ff26723e */ /* 0x000fe200000000ff */
[----:B------:R-:W-:Y:S01]  /*3a10*/  @P2 STG.E.U16 desc[UR40][R6.64+0x22], R35 ;  /* 0x0000222306002986 */ /* 0x000fe2000c101528 */
[----:B------:R-:W-:-:S05]  /*3a20*/  F2FP.F16.F32.PACK_AB R39, RZ, R39 ;  /* 0x00000027ff27723e */ /* 0x000fca00000000ff */
[----:B------:R-:W-:Y:S04]  /*3a30*/  @P4 STG.E.U16 desc[UR40][R4.64+0x30], R36 ;  /* 0x0000302404004986 */ /* 0x000fe8000c101528 */
[----:B------:R0:W-:Y:S02]  /*3a40*/  @P5 STG.E.U16 desc[UR40][R4.64+0x32], R37 ;  /* 0x0000322504005986 */ /* 0x0001e4000c101528 */
[----:B0-----:R-:W-:Y:S02]  /*3a50*/  @P1 IMAD.MOV.U32 R4, RZ, RZ, R6 ;  /* 0x000000ffff041224 */ /* 0x001fe400078e0006 */
[----:B------:R-:W-:-:S05]  /*3a60*/  @P1 IMAD.MOV.U32 R5, RZ, RZ, R7 ;  /* 0x000000ffff051224 */ /* 0x000fca00078e0007 */
[----:B------:R0:W-:Y:S04]  /*3a70*/  @P1 STG.E.U16 desc[UR40][R4.64+0x30], R38 ;  /* 0x0000302604001986 */ /* 0x0001e8000c101528 */
[----:B------:R0:W-:Y:S02]  /*3a80*/  @P0 STG.E.U16 desc[UR40][R6.64+0x32], R39 ;  /* 0x0000322706000986 */ /* 0x0001e4000c101528 */
.L_x_58:
[----:B------:R-:W-:Y:S05]  /*3a90*/  BSYNC B0 ;  /* 0x0000000000007941 */ /* 0x000fea0003800000 */
.L_x_28:
[----:B------:R-:W-:Y:S01]  /*3aa0*/  IADD3 R2, P0, R2, UR38, RZ ;  /* 0x0000002602027c10 */ /* 0x000fe2000ff1e0ff */
[----:B------:R-:W-:Y:S01]  /*3ab0*/  ULDC.64 UR4, c[0x0][0x650] ;  /* 0x0001940000047ab9 */ /* 0x000fe20000000a00 */
[----:B------:R-:W-:Y:S01]  /*3ac0*/  PRMT R3, RZ, 0x7610, R3 ;  /* 0x00007610ff037816 */ /* 0x000fe20000000003 */
[----:B------:R-:W-:Y:S01]  /*3ad0*/  IMAD.MOV.U32 R50, RZ, RZ, -0x1 ;  /* 0xffffffffff327424 */ /* 0x000fe200078e00ff */
[----:B------:R-:W-:Y:S01]  /*3ae0*/  IADD3.X R17, R17, UR37, RZ, P0, !PT ;  /* 0x0000002511117c10 */ /* 0x000fe200087fe4ff */
[----:B------:R-:W-:Y:S01]  /*3af0*/  IMAD.MOV.U32 R51, RZ, RZ, -0x1 ;  /* 0xffffffffff337424 */ /* 0x000fe200078e00ff */
[----:B------:R-:W-:-:S04]  /*3b00*/  ISETP.GE.U32.AND P0, PT, R2, UR4, PT ;  /* 0x0000000402007c0c */ /* 0x000fc8000bf06070 */
[----:B------:R-:W-:-:S13]  /*3b10*/  ISETP.GE.U32.AND.EX P0, PT, R17, UR5, PT, P0 ;  /* 0x0000000511007c0c */ /* 0x000fda000bf06100 */
[----:B------:R-:W-:Y:S05]  /*3b20*/  @P0 BRA `(.L_x_59) ;  /* 0x0000000400500947 */ /* 0x000fea0003800000 */
[----:B0-----:R-:W0:Y:S01]  /*3b30*/  LDC.64 R10, c[0x0][0x628] ;  /* 0x00018a00ff0a7b82 */ /* 0x001e220000000a00 */
[----:B------:R-:W0:Y:S01]  /*3b40*/  S2R R12, SR_CTAID.X ;  /* 0x00000000000c7919 */ /* 0x000e220000002500 */
[----:B-1234-:R-:W-:Y:S02]  /*3b50*/  IMAD.MOV.U32 R8, RZ, RZ, R2 ;  /* 0x000000ffff087224 */ /* 0x01efe400078e0002 */
[----:B------:R-:W-:Y:S01]  /*3b60*/  IMAD.MOV.U32 R9, RZ, RZ, R17 ;  /* 0x000000ffff097224 */ /* 0x000fe200078e0011 */
[----:B------:R-:W1:Y:S03]  /*3b70*/  S2R R20, SR_CTAID.Y ;  /* 0x0000000000147919 */ /* 0x000e660000002600 */
[----:B------:R-:W2:Y:S08]  /*3b80*/  LDC R0, c[0x0][0x630] ;  /* 0x00018c00ff007b82 */ /* 0x000eb00000000800 */
[----:B------:R-:W3:Y:S01]  /*3b90*/  LDC.64 R14, c[0x0][0x620] ;  /* 0x00018800ff0e7b82 */ /* 0x000ee20000000a00 */
[----:B0-----:R-:W-:-:S04]  /*3ba0*/  ISETP.NE.U32.AND P0, PT, R10, RZ, PT ;  /* 0x000000ff0a00720c */ /* 0x001fc80003f05070 */
[----:B------:R-:W-:-:S13]  /*3bb0*/  ISETP.NE.AND.EX P0, PT, R11, RZ, PT, P0 ;  /* 0x000000ff0b00720c */ /* 0x000fda0003f05300 */
[----:B-123--:R-:W-:Y:S05]  /*3bc0*/  @!P0 BRA `(.L_x_60) ;  /* 0x0000000000288947 */ /* 0x00efea0003800000 */
        /* <DEDUP_REMOVED lines=10> */
.L_x_60:
[-CC-:B------:R-:W-:Y:S01]  /*3c70*/  SHF.R.U64 R51, R8, R0.reuse, R9.reuse ;  /* 0x0000000008337219 */ /* 0x180fe20000001209 */
[----:B------:R-:W0:Y:S01]  /*3c80*/  LDC.64 R26, c[0x0][0x640] ;  /* 0x00019000ff1a7b82 */ /* 0x000e220000000a00 */
[----:B------:R-:W-:Y:S01]  /*3c90*/  SHF.R.U32.HI R0, RZ, R0, R9 ;  /* 0x00000000ff007219 */ /* 0x000fe20000011609 */
[----:B------:R-:W-:Y:S01]  /*3ca0*/  ULDC UR4, c[0x0][0x150] ;  /* 0x0000540000047ab9 */ /* 0x000fe20000000800 */
[----:B------:R-:W-:Y:S02]  /*3cb0*/  IADD3 R7, P0, RZ, -R51, RZ ;  /* 0x80000033ff077210 */ /* 0x000fe40007f1e0ff */
[----:B------:R-:W-:-:S03]  /*3cc0*/  I2FP.F32.U32 R8, R12 ;  /* 0x0000000c00087245 */ /* 0x000fc60000201000 */
[----:B------:R-:W1:Y:S01]  /*3cd0*/  LDC R6, c[0x0][0x618] ;  /* 0x00018600ff067b82 */ /* 0x000e620000000800 */
[----:B------:R-:W-:Y:S02]  /*3ce0*/  IMAD.X R3, RZ, RZ, ~R0, P0 ;  /* 0x000000ffff037224 */ /* 0x000fe400000e0e00 */
[----:B------:R-:W-:Y:S01]  /*3cf0*/  FMUL R8, R8, UR4 ;  /* 0x0000000408087c20 */ /* 0x000fe20008400000 */
[----:B------:R-:W-:Y:S01]  /*3d00*/  ULDC UR4, c[0x0][0x154] ;  /* 0x0000550000047ab9 */ /* 0x000fe20000000800 */
[-C--:B------:R-:W-:Y:S02]  /*3d10*/  IMAD R0, R3, R14.reuse, RZ ;  /* 0x0000000e03007224 */ /* 0x080fe400078e02ff */
[----:B------:R-:W-:Y:S01]  /*3d20*/  IMAD.MOV.U32 R3, RZ, RZ, R17 ;  /* 0x000000ffff037224 */ /* 0x000fe200078e0011 */
[----:B------:R-:W2:Y:S01]  /*3d30*/  LDC R24, c[0x0][0x608] ;  /* 0x00018200ff187b82 */ /* 0x000ea20000000800 */
[----:B------:R-:W3:Y:S01]  /*3d40*/  F2I.U32.TRUNC.NTZ R8, R8 ;  /* 0x0000000800087305 */ /* 0x000ee2000020f000 */
[----:B------:R-:W-:-:S04]  /*3d50*/  IMAD.WIDE.U32 R4, R7, R14, R2 ;  /* 0x0000000e07047225 */ /* 0x000fc800078e0002 */
[----:B------:R-:W-:Y:S02]  /*3d60*/  IMAD R3, R7, R15, R0 ;  /* 0x0000000f07037224 */ /* 0x000fe400078e0200 */
[----:B------:R-:W4:Y:S01]  /*3d70*/  LDC R9, c[0x0][0x658] ;  /* 0x00019600ff097b82 */ /* 0x000f220000000800 */
[----:B------:R-:W-:Y:S01]  /*3d80*/  I2FP.F32.U32 R0, R20 ;  /* 0x0000001400007245 */ /* 0x000fe20000201000 */
[----:B------:R-:W-:Y:S01]  /*3d90*/  IMAD.IADD R3, R5, 0x1, R3 ;  /* 0x0000000105037824 */ /* 0x000fe200078e0203 */
[----:B0-----:R-:W-:-:S05]  /*3da0*/  ISETP.NE.U32.AND P0, PT, R26, RZ, PT ;  /* 0x000000ff1a00720c */ /* 0x001fca0003f05070 */
[----:B------:R-:W0:Y:S01]  /*3db0*/  LDC R7, c[0x0][0x144] ;  /* 0x00005100ff077b82 */ /* 0x000e220000000800 */
[-CC-:B-1----:R-:W-:Y:S01]  /*3dc0*/  SHF.R.U64 R10, R4, R6.reuse, R3.reuse ;  /* 0x00000006040a7219 */ /* 0x182fe20000001203 */
[----:B---3--:R-:W-:Y:S01]  /*3dd0*/  IMAD.MOV R8, RZ, RZ, -R8 ;  /* 0x000000ffff087224 */ /* 0x008fe200078e0a08 */
[----:B------:R-:W-:Y:S01]  /*3de0*/  SHF.R.U32.HI R3, RZ, R6, R3 ;  /* 0x00000006ff037219 */ /* 0x000fe20000011603 */
[----:B------:R-:W-:Y:S01]  /*3df0*/  FMUL R6, R0, UR4 ;  /* 0x0000000400067c20 */ /* 0x000fe20008400000 */
[----:B------:R-:W-:-:S03]  /*3e00*/  ISETP.NE.AND.EX P0, PT, R27, RZ, PT, P0 ;  /* 0x000000ff1b00720c */ /* 0x000fc60003f05300 */
[----:B-----5:R-:W1:Y:S01]  /*3e10*/  LDC R21, c[0x0][0x148] ;  /* 0x00005200ff157b82 */ /* 0x020e620000000800 */
[----:B------:R3:W0:Y:S01]  /*3e20*/  F2I.U32.TRUNC.NTZ R14, R6 ;  /* 0x00000006000e7305 */ /* 0x000622000020f000 */
[-CC-:B--2---:R-:W-:Y:S02]  /*3e30*/  SHF.R.U64 R13, R10, R24.reuse, R3.reuse ;  /* 0x000000180a0d7219 */ /* 0x184fe40000001203 */
[----:B------:R-:W-:-:S04]  /*3e40*/  SHF.R.U32.HI R0, RZ, R24, R3 ;  /* 0x00000018ff007219 */ /* 0x000fc80000011603 */
[----:B------:R-:W2:Y:S01]  /*3e50*/  LDC R28, c[0x0][0x648] ;  /* 0x00019200ff1c7b82 */ /* 0x000ea20000000800 */
[-CC-:B----4-:R-:W-:Y:S02]  /*3e60*/  SHF.R.U64 R15, R13, R9.reuse, R0.reuse ;  /* 0x000000090d0f7219 */ /* 0x190fe40000001200 */
[----:B------:R-:W-:-:S03]  /*3e70*/  SHF.R.U32.HI R5, RZ, R9, R0 ;  /* 0x00000009ff057219 */ /* 0x000fc60000011600 */
[----:B------:R-:W-:Y:S02]  /*3e80*/  IMAD.MOV.U32 R4, RZ, RZ, R15 ;  /* 0x000000ffff047224 */ /* 0x000fe400078e000f */
[----:B------:R-:W4:Y:S01]  /*3e90*/  LDC R29, c[0x0][0x638] ;  /* 0x00018e00ff1d7b82 */ /* 0x000f220000000800 */
[----:B0-----:R-:W-:-:S07]  /*3ea0*/  IMAD R25, R7, R8, R12 ;  /* 0x0000000807197224 */ /* 0x001fce00078e020c */
[----:B------:R-:W0:Y:S08]  /*3eb0*/  LDC R30, c[0x0][0x610] ;  /* 0x00018400ff1e7b82 */ /* 0x000e300000000800 */
        /* <DEDUP_REMOVED lines=12> */
.L_x_61:
[----:B------:R-:W-:Y:S01]  /*3f80*/  ISETP.NE.AND P0, PT, R16, 0x1, PT ;  /* 0x000000011000780c */ /* 0x000fe20003f05270 */
[----:B------:R-:W-:Y:S01]  /*3f90*/  IMAD.MOV R14, RZ, RZ, -R14 ;  /* 0x000000ffff0e7224 */ /* 0x000fe200078e0a0e */
[----:B--2---:R-:W-:Y:S02]  /*3fa0*/  SHF.R.U64 R0, R4, R28, R5 ;  /* 0x0000001c04007219 */ /* 0x004fe40000001205 */
[----:B------:R-:W-:Y:S02]  /*3fb0*/  LOP3.LUT R3, R13, R48, RZ, 0xc0, !PT ;  /* 0x000000300d037212 */ /* 0x000fe400078ec0ff */
[----:B------:R-:W-:Y:S01]  /*3fc0*/  LOP3.LUT R10, R10, R47, RZ, 0xc0, !PT ;  /* 0x0000002f0a0a7212 */ /* 0x000fe200078ec0ff */
[----:B------:R-:W-:Y:S02]  /*3fd0*/  IMAD.MOV R4, RZ, RZ, -R0 ;  /* 0x000000ffff047224 */ /* 0x000fe400078e0a00 */
[----:B------:R-:W-:Y:S02]  /*3fe0*/  IMAD R0, R44, R0, R3 ;  /* 0x000000002c007224 */ /* 0x000fe400078e0203 */
[----:B----4-:R-:W-:-:S02]  /*3ff0*/  IMAD R3, R4, R29, R15 ;  /* 0x0000001d04037224 */ /* 0x010fc400078e020f */
[----:B------:R-:W-:Y:S02]  /*4000*/  @P0 IMAD R25, R21, R14, R20 ;  /* 0x0000000e15190224 */ /* 0x000fe400078e0214 */
[----:B0-----:R-:W-:Y:S02]  /*4010*/  IMAD R5, R3, R31, R10 ;  /* 0x0000001f03057224 */ /* 0x001fe400078e020a */
[----:B------:R-:W-:Y:S02]  /*4020*/  IMAD R0, R0, R30, R25 ;  /* 0x0000001e00007224 */ /* 0x000fe400078e0219 */
[----:B------:R-:W-:-:S03]  /*4030*/  IMAD.MOV.U32 R4, RZ, RZ, 0x1 ;  /* 0x00000001ff047424 */ /* 0x000fc600078e00ff */
[----:B------:R-:W-:Y:S02]  /*4040*/  SEL R50, R5, R0, !P0 ;  /* 0x0000000005327207 */ /* 0x000fe40004000000 */
[----:B------:R-:W-:Y:S02]  /*4050*/  PRMT R3, R4, 0x7610, R3 ;  /* 0x0000761004037816 */ /* 0x000fe40000000003 */
[----:B------:R-:W-:-:S07]  /*4060*/  SEL R0, R0, R5, !P0 ;  /* 0x0000000500007207 */ /* 0x000fce0004000000 */
.L_x_59:
[----:B------:R-:W-:Y:S01]  /*4070*/  UIADD3 UR42, UR43, UR42, URZ ;  /* 0x0000002a2b2a7290 */ /* 0x000fe2000fffe03f */
[----:B------:R-:W-:Y:S01]  /*4080*/  LOP3.LUT P0, RZ, R3, 0xff, RZ, 0xc0, !PT ;  /* 0x000000ff03ff7812 */ /* 0x000fe2000780c0ff */
[----:B------:R-:W-:Y:S02]  /*4090*/  IMAD.MOV.U32 R53, RZ, RZ, R0 ;  /* 0x000000ffff357224 */ /* 0x000fe400078e0000 */
[----:B------:R-:W-:Y:S02]  /*40a0*/  USHF.R.U32.HI UR4, URZ, 0x1, UR42 ;  /* 0x000000013f047899 */ /* 0x000fe4000801162a */
[----:B------:R-:W-:Y:S02]  /*40b0*/  UISETP.GT.U32.AND UP1, UPT, UR42, 0x1, UPT ;  /* 0x000000012a00788c */ /* 0x000fe4000bf24070 */
[----:B------:R-:W-:Y:S02]  /*40c0*/  ULOP3.LUT UR4, UR4, 0x1, URZ, 0xc0, !UPT ;  /* 0x0000000104047892 */ /* 0x000fe4000f8ec03f */
[----:B------:R-:W-:-:S02]  /*40d0*/  UISETP.LT.U32.AND UP1, UPT, UR43, 0x2, UP1 ;  /* 0x000000022b00788c */ /* 0x000fc40008f21070 */
[----:B------:R-:W-:Y:S02]  /*40e0*/  UISETP.NE.U32.AND UP0, UPT, UR4, 0x1, UPT ;  /* 0x000000010400788c */ /* 0x000fe4000bf05070 */
[----:B------:R-:W-:Y:S02]  /*40f0*/  USEL UR5, URZ, 0x1, !UP1 ;  /* 0x000000013f057887 */ /* 0x000fe4000c800000 */
[----:B------:R-:W-:Y:S02]  /*4100*/  UISETP.GT.U32.AND UP0, UPT, UR43, 0x1, !UP0 ;  /* 0x000000012b00788c */ /* 0x000fe4000c704070 */
[----:B------:R-:W-:Y:S02]  /*4110*/  ULOP3.LUT UR42, UR42, 0x1, URZ, 0xc0, !UPT ;  /* 0x000000012a2a7892 */ /* 0x000fe4000f8ec03f */
[----:B------:R-:W-:-:S04]  /*4120*/  USEL UR4, URZ, 0x1, !UP0 ;  /* 0x000000013f047887 */ /* 0x000fc8000c000000 */
[----:B------:R-:W-:Y:S01]  /*4130*/  ULOP3.LUT UR36, UR4, UR36, UR5, 0x96, !UPT ;  /* 0x0000002404247292 */ /* 0x000fe2000f8e9605 */
[----:B------:R-:W-:Y:S11]  /*4140*/  @P0 BRA `(.L_x_62) ;  /* 0xffffffd000180947 */ /* 0x000ff6000383ffff */
[----:B------:R-:W-:Y:S05]  /*4150*/  EXIT ;  /* 0x000000000000794d */ /* 0x000fea0003800000 */
.L_x_3:
        /* <DEDUP_REMOVED lines=26> */
.L_x_64:
[--C-:B------:R-:W-:Y:S01]  /*4300*/  SHF.R.U64 R14, R12, R20, R13.reuse ;  /* 0x000000140c0e7219 */ /* 0x100fe2000000120d */
[----:B------:R-:W0:Y:S01]  /*4310*/  LDC R24, c[0x0][0x618] ;  /* 0x00018600ff187b82 */ /* 0x000e220000000800 */
[----:B------:R-:W-:Y:S01]  /*4320*/  I2FP.F32.U32 R10, R6 ;  /* 0x00000006000a7245 */ /* 0x000fe20000201000 */
[----:B------:R-:W-:Y:S01]  /*4330*/  ULDC UR4, c[0x0][0x150] ;  /* 0x0000540000047ab9 */ /* 0x000fe20000000800 */
[----:B------:R-:W-:Y:S01]  /*4340*/  SHF.R.U32.HI R7, RZ, R20, R13 ;  /* 0x00000014ff077219 */ /* 0x000fe2000001160d */
[----:B------:R-:W-:Y:S01]  /*4350*/  IMAD.MOV.U32 R8, RZ, RZ, R2 ;  /* 0x000000ffff087224 */ /* 0x000fe200078e0002 */
[----:B------:R-:W-:Y:S01]  /*4360*/  IADD3 R11, P0, RZ, -R14, RZ ;  /* 0x8000000eff0b7210 */ /* 0x000fe20007f1e0ff */
[----:B------:R-:W-:Y:S01]  /*4370*/  FMUL R13, R10, UR4 ;  /* 0x000000040a0d7c20 */ /* 0x000fe20008400000 */
[----:B------:R-:W-:Y:S01]  /*4380*/  IMAD.MOV.U32 R9, RZ, RZ, R17 ;  /* 0x000000ffff097224 */ /* 0x000fe200078e0011 */
[----:B------:R-:W1:Y:S01]  /*4390*/  LDC.64 R26, c[0x0][0x640] ;  /* 0x00019000ff1a7b82 */ /* 0x000e620000000a00 */
[----:B------:R-:W-:Y:S01]  /*43a0*/  ULDC UR4, c[0x0][0x154] ;  /* 0x0000550000047ab9 */ /* 0x000fe20000000800 */
[----:B------:R-:W-:-:S02]  /*43b0*/  IMAD.X R7, RZ, RZ, ~R7, P0 ;  /* 0x000000ffff077224 */ /* 0x000fc400000e0e07 */
[----:B------:R-:W2:Y:S01]  /*43c0*/  F2I.U32.TRUNC.NTZ R13, R13 ;  /* 0x0000000d000d7305 */ /* 0x000ea2000020f000 */
[----:B------:R-:W-:-:S03]  /*43d0*/  IMAD.WIDE.U32 R8, R11, R22, R8 ;  /* 0x000000160b087225 */ /* 0x000fc600078e0008 */
[----:B------:R-:W3:Y:S01]  /*43e0*/  LDC R15, c[0x0][0x144] ;  /* 0x00005100ff0f7b82 */ /* 0x000ee20000000800 */
[----:B------:R-:W-:-:S04]  /*43f0*/  IMAD R10, R7, R22, RZ ;  /* 0x00000016070a7224 */ /* 0x000fc800078e02ff */
[----:B------:R-:W-:Y:S02]  /*4400*/  IMAD R7, R11, R23, R10 ;  /* 0x000000170b077224 */ /* 0x000fe400078e020a */
[----:B------:R-:W-:Y:S01]  /*4410*/  IMAD.MOV.U32 R10, RZ, RZ, -0x1 ;  /* 0xffffffffff0a7424 */ /* 0x000fe200078e00ff */
[----:B------:R-:W4:Y:S01]  /*4420*/  LDC R20, c[0x0][0x608] ;  /* 0x00018200ff147b82 */ /* 0x000f220000000800 */
[----:B------:R-:W-:Y:S01]  /*4430*/  IMAD.IADD R7, R9, 0x1, R7 ;  /* 0x0000000109077824 */ /* 0x000fe200078e0207 */
[----:B------:R-:W-:-:S04]  /*4440*/  I2FP.F32.U32 R9, R5 ;  /* 0x0000000500097245 */ /* 0x000fc80000201000 */
[-C--:B0-----:R-:W-:Y:S01]  /*4450*/  SHF.R.U64 R12, R8, R24.reuse, R7 ;  /* 0x00000018080c7219 */ /* 0x081fe20000001207 */
[----:B--2---:R-:W-:Y:S01]  /*4460*/  IMAD.MOV R8, RZ, RZ, -R13 ;  /* 0x000000ffff087224 */ /* 0x004fe200078e0a0d */
[----:B------:R-:W0:Y:S01]  /*4470*/  LDC R11, c[0x0][0x658] ;  /* 0x00019600ff0b7b82 */ /* 0x000e220000000800 */
[----:B-1----:R-:W-:Y:S01]  /*4480*/  ISETP.NE.U32.AND P0, PT, R26, RZ, PT ;  /* 0x000000ff1a00720c */ /* 0x002fe20003f05070 */
[----:B------:R-:W-:Y:S01]  /*4490*/  FMUL R9, R9, UR4 ;  /* 0x0000000409097c20 */ /* 0x000fe20008400000 */
[----:B------:R-:W-:Y:S02]  /*44a0*/  SHF.R.U32.HI R7, RZ, R24, R7 ;  /* 0x00000018ff077219 */ /* 0x000fe40000011607 */
[----:B------:R-:W-:-:S03]  /*44b0*/  ISETP.NE.AND.EX P0, PT, R27, RZ, PT, P0 ;  /* 0x000000ff1b00720c */ /* 0x000fc60003f05300 */
[----:B------:R-:W1:Y:S01]  /*44c0*/  LDC R22, c[0x0][0x148] ;  /* 0x00005200ff167b82 */ /* 0x000e620000000800 */
[----:B---3--:R-:W-:Y:S02]  /*44d0*/  IMAD R23, R15, R8, R6 ;  /* 0x000000080f177224 */ /* 0x008fe400078e0206 */
[----:B------:R-:W-:-:S05]  /*44e0*/  IMAD.MOV.U32 R8, RZ, RZ, 0x1 ;  /* 0x00000001ff087424 */ /* 0x000fca00078e00ff */
[----:B------:R-:W2:Y:S01]  /*44f0*/  LDC R21, c[0x0][0x600] ;  /* 0x00018000ff157b82 */ /* 0x000ea20000000800 */
[-CC-:B----4-:R-:W-:Y:S02]  /*4500*/  SHF.R.U64 R15, R12, R20.reuse, R7.reuse ;  /* 0x000000140c0f7219 */ /* 0x190fe40000001207 */
[----:B------:R-:W-:Y:S02]  /*4510*/  SHF.R.U32.HI R6, RZ, R20, R7 ;  /* 0x00000014ff067219 */ /* 0x000fe40000011607 */
[----:B------:R3:W4:Y:S03]  /*4520*/  F2I.U32.TRUNC.NTZ R20, R9 ;  /* 0x0000000900147305 */ /* 0x000726000020f000 */
[----:B------:R-:W1:Y:S01]  /*4530*/  LDC R25, c[0x0][0x648] ;  /* 0x00019200ff197b82 */ /* 0x000e620000000800 */
[-C--:B0-----:R-:W-:Y:S02]  /*4540*/  SHF.R.U64 R19, R15, R11.reuse, R6 ;  /* 0x0000000b0f137219 */ /* 0x081fe40000001206 */
[----:B------:R-:W-:-:S02]  /*4550*/  SHF.L.U32 R10, R10, R11, RZ ;  /* 0x0000000b0a0a7219 */ /* 0x000fc400000006ff */
[-C--:B------:R-:W-:Y:S01]  /*4560*/  SHF.R.U32.HI R7, RZ, R11.reuse, R6 ;  /* 0x0000000bff077219 */ /* 0x080fe20000011606 */
[----:B------:R-:W-:Y:S01]  /*4570*/  IMAD.MOV.U32 R6, RZ, RZ, R19 ;  /* 0x000000ffff067224 */ /* 0x000fe200078e0013 */
[----:B------:R-:W-:Y:S01]  /*4580*/  SHF.L.U32 R24, R8, R11, RZ ;  /* 0x0000000b08187219 */ /* 0x000fe200000006ff */
[----:B------:R-:W0:Y:S01]  /*4590*/  LDC R28, c[0x0][0x638] ;  /* 0x00018e00ff1c7b82 */ /* 0x000e220000000800 */
[----:B------:R-:W-:-:S07]  /*45a0*/  LOP3.LUT R30, RZ, R10, RZ, 0x33, !PT ;  /* 0x0000000aff1e7212 */ /* 0x000fce00078e33ff */
[----:B------:R-:W0:Y:S01]  /*45b0*/  LDC R29, c[0x0][0x610] ;  /* 0x00018400ff1d7b82 */ /* 0x000e220000000800 */
[----:B---34-:R-:W-:Y:S05]  /*45c0*/  @!P0 BRA `(.L_x_65) ;  /* 0x0000000000288947 */ /* 0x018fea0003800000 */
[----:B------:R-:W3:Y:S02]  /*45d0*/  LDC R6, c[0x0][0x64c] ;  /* 0x00019300ff067b82 */ /* 0x000ee40000000800 */
[----:B---3--:R-:W-:-:S05]  /*45e0*/  IADD3 R11, P0, R19, R6, RZ ;  /* 0x00000006130b7210 */ /* 0x008fca0007f1e0ff */
        /* <DEDUP_REMOVED lines=8> */
.L_x_65:
[----:B------:R-:W-:Y:S01]  /*4670*/  ISETP.NE.AND P0, PT, R16, 0x1, PT ;  /* 0x000000011000780c */ /* 0x000fe20003f05270 */
[----:B--2---:R-:W-:Y:S01]  /*4680*/  VIADD R9, R21, 0xffffffff ;  /* 0xffffffff15097836 */ /* 0x004fe20000000000 */
[----:B-1----:R-:W-:Y:S01]  /*4690*/  SHF.R.U64 R7, R6, R25, R7 ;  /* 0x0000001906077219 */ /* 0x002fe20000001207 */
[----:B------:R-:W-:Y:S01]  /*46a0*/  IMAD.MOV R20, RZ, RZ, -R20 ;  /* 0x000000ffff147224 */ /* 0x000fe200078e0a14 */
[----:B------:R-:W-:Y:S02]  /*46b0*/  LOP3.LUT R6, R15, R30, RZ, 0xc0, !PT ;  /* 0x0000001e0f067212 */ /* 0x000fe400078ec0ff */
[----:B------:R-:W-:Y:S01]  /*46c0*/  LOP3.LUT R12, R12, R9, RZ, 0xc0, !PT ;  /* 0x000000090c0c7212 */ /* 0x000fe200078ec0ff */
[----:B------:R-:W-:Y:S02]  /*46d0*/  IMAD.MOV R8, RZ, RZ, -R7 ;  /* 0x000000ffff087224 */ /* 0x000fe400078e0a07 */
[----:B------:R-:W-:Y:S02]  /*46e0*/  IMAD R6, R24, R7, R6 ;  /* 0x0000000718067224 */ /* 0x000fe400078e0206 */
[----:B------:R-:W-:-:S02]  /*46f0*/  IMAD.MOV.U32 R9, RZ, RZ, 0x1 ;  /* 0x00000001ff097424 */ /* 0x000fc400078e00ff */
[----:B------:R-:W-:Y:S02]  /*4700*/  @P0 IMAD R23, R22, R20, R5 ;  /* 0x0000001416170224 */ /* 0x000fe400078e0205 */
[----:B0-----:R-:W-:Y:S02]  /*4710*/  IMAD R5, R8, R28, R19 ;  /* 0x0000001c08057224 */ /* 0x001fe400078e0213 */
[----:B------:R-:W-:Y:S02]  /*4720*/  IMAD R20, R6, R29, R23 ;  /* 0x0000001d06147224 */ /* 0x000fe400078e0217 */
[----:B------:R-:W-:Y:S02]  /*4730*/  IMAD R5, R5, R21, R12 ;  /* 0x0000001505057224 */ /* 0x000fe400078e020c */
[----:B------:R-:W-:-:S03]  /*4740*/  IMAD.MOV.U32 R8, RZ, RZ, R14 ;  /* 0x000000ffff087224 */ /* 0x000fc600078e000e */
[----:B------:R-:W-:Y:S02]  /*4750*/  SEL R21, R5, R20, !P0 ;  /* 0x0000001405157207 */ /* 0x000fe40004000000 */
[----:B------:R-:W-:-:S07]  /*4760*/  SEL R20, R20, R5, !P0 ;  /* 0x0000000514147207 */ /* 0x000fce0004000000 */
.L_x_63:
[----:B------:R-:W-:-:S08]  /*4770*/  NOP ;  /* 0x0000000000007918 */ /* 0x000fd00000000000 */
[----:B------:R-:W0:-:S00]  /*4780*/  USETMAXREG.DEALLOC.CTAPOOL 0x28 ;  /* 0x00000028000079c8 */ /* 0x000e0000080e0500 */
[----:B0-----:R-:W-:-:S13]  /*4790*/  ISETP.NE.AND P0, PT, R0, RZ, PT ;  /* 0x000000ff0000720c */ /* 0x001fda0003f05270 */
[----:B------:R-:W-:Y:S05]  /*47a0*/  @P0 EXIT ;  /* 0x000000000000094d */ /* 0x000fea0003800000 */
[----:B------:R-:W-:Y:S01]  /*47b0*/  LOP3.LUT P0, RZ, R9, 0xff, RZ, 0xc0, !PT ;  /* 0x000000ff09ff7812 */ /* 0x000fe2000780c0ff */
[----:B------:R-:W-:Y:S02]  /*47c0*/  IMAD.MOV.U32 R0, RZ, RZ, 0x1 ;  /* 0x00000001ff007424 */ /* 0x000fe400078e00ff */
[----:B------:R-:W-:-:S10]  /*47d0*/  IMAD.MOV.U32 R10, RZ, RZ, RZ ;  /* 0x000000ffff0a7224 */ /* 0x000fd400078e00ff */
[----:B------:R-:W-:Y:S05]  /*47e0*/  @!P0 BRA `(.L_x_66) ;  /* 0x0000000c00a48947 */ /* 0x000fea0003800000 */
[----:B------:R-:W0:Y:S01]  /*47f0*/  LDC R0, c[0x0][0x28c] ;  /* 0x0000a300ff007b82 */ /* 0x000e220000000800 */
[----:B------:R-:W-:Y:S01]  /*4800*/  LOP3.LUT P0, RZ, R3, 0x1f, RZ, 0xc0, !PT ;  /* 0x0000001f03ff7812 */ /* 0x000fe2000780c0ff */
[----:B------:R-:W-:Y:S01]  /*4810*/  ULDC UR21, c[0x0][0x658] ;  /* 0x0001960000157ab9 */ /* 0x000fe20000000800 */
[----:B------:R-:W-:Y:S01]  /*4820*/  UMOV UR4, 0xffffffff ;  /* 0xffffffff00047882 */ /* 0x000fe20000000000 */
[----:B------:R-:W-:Y:S01]  /*4830*/  BSSY B0, `(.L_x_66) ;  /* 0x00000e4000007945 */ /* 0x000fe20003800000 */
[----:B------:R-:W-:Y:S01]  /*4840*/  USHF.L.U32 UR4, UR4, UR21, URZ ;  /* 0x0000001504047299 */ /* 0x000fe2000800063f */
[C---:B------:R-:W-:Y:S01]  /*4850*/  ISETP.NE.AND P2, PT, R4.reuse, RZ, PT ;  /* 0x000000ff0400720c */ /* 0x040fe20003f45270 */
[----:B------:R-:W-:Y:S01]  /*4860*/  IMAD.MOV.U32 R12, RZ, RZ, 0x1 ;  /* 0x00000001ff0c7424 */ /* 0x000fe200078e00ff */
[----:B------:R-:W-:Y:S01]  /*4870*/  ISETP.NE.OR P0, PT, R4, RZ, !P0 ;  /* 0x000000ff0400720c */ /* 0x000fe20004705670 */
[----:B------:R-:W-:Y:S01]  /*4880*/  IMAD.MOV.U32 R10, RZ, RZ, RZ ;  /* 0x000000ffff0a7224 */ /* 0x000fe200078e00ff */
[----:B------:R-:W-:Y:S01]  /*4890*/  LOP3.LUT R19, R18, 0x2, RZ, 0xfc, !PT ;  /* 0x0000000212137812 */ /* 0x000fe200078efcff */
[----:B------:R-:W-:Y:S01]  /*48a0*/  ULDC UR13, c[0x0][0x600] ;  /* 0x00018000000d7ab9 */ /* 0x000fe20000000800 */
[----:B------:R-:W-:Y:S01]  /*48b0*/  UMOV UR5, 0x1 ;  /* 0x0000000100057882 */ /* 0x000fe20000000000 */
[----:B------:R-:W-:-:S02]  /*48c0*/  UIADD3 UR13, UR13, -0x1, URZ ;  /* 0xffffffff0d0d7890 */ /* 0x000fc4000fffe03f */
[----:B------:R-:W-:Y:S02]  /*48d0*/  USHF.L.U32 UR21, UR5, UR21, URZ ;  /* 0x0000001505157299 */ /* 0x000fe4000800063f */
[----:B------:R-:W-:Y:S01]  /*48e0*/  ULOP3.LUT UR29, URZ, UR4, URZ, 0x33, !UPT ;  /* 0x000000043f1d7292 */ /* 0x000fe2000f8e333f */
[----:B------:R-:W-:Y:S01]  /*48f0*/  ULDC.64 UR14, c[0x0][0x198] ;  /* 0x00006600000e7ab9 */ /* 0x000fe20000000a00 */
[----:B0-----:R-:W-:-:S05]  /*4900*/  VIADD R0, R0, 0xff ;  /* 0x000000ff00007836 */ /* 0x001fca0000000000 */
[----:B------:R-:W-:-:S04]  /*4910*/  SHF.R.S32.HI R3, RZ, 0x1f, R0 ;  /* 0x0000001fff037819 */ /* 0x000fc80000011400 */
[----:B------:R-:W-:Y:S01]  /*4920*/  LEA.HI R3, R3, R0, RZ, 0x8 ;  /* 0x0000000003037211 */ /* 0x000fe200078f40ff */
[----:B------:R-:W-:-:S03]  /*4930*/  IMAD.MOV.U32 R0, RZ, RZ, 0x1 ;  /* 0x00000001ff007424 */ /* 0x000fc600078e00ff */
[----:B------:R-:W-:-:S05]  /*4940*/  SHF.R.S32.HI R13, RZ, 0x8, R3 ;  /* 0x00000008ff0d7819 */ /* 0x000fca0000011403 */
[----:B------:R-:W-:-:S07]  /*4950*/  VIADD R11, R13, 0x1 ;  /* 0x000000010d0b7836 */ /* 0x000fce0000000000 */
.L_x_78:
[----:B------:R-:W-:-:S03]  /*4960*/  UMOV UR4, 0xffffffff ;  /* 0xffffffff00047882 */ /* 0x000fc60000000000 */
[----:B------:R-:W-:Y:S05]  /*4970*/  BRA.DIV UR4, `(.L_x_67) ;  /* 0x0000000e04e47947 */ /* 0x000fea000b800000 */
[----:B------:R-:W-:-:S13]  /*4980*/  ELECT P6, URZ, PT ;  /* 0x00000000003f782f */ /* 0x000fda00038c0000 */
.L_x_87:
[----:B------:R-:W0:Y:S01]  /*4990*/  LDC R3, c[0x0][0x28c] ;  /* 0x0000a300ff037b82 */ /* 0x000e220000000800 */
[----:B------:R-:W-:Y:S01]  /*49a0*/  BSSY B1, `(.L_x_68) ;  /* 0x0000059000017945 */ /* 0x000fe20003800000 */
[----:B0-----:R-:W-:-:S13]  /*49b0*/  ISETP.LT.OR P6, PT, R3, 0x1, !P6 ;  /* 0x000000010300780c */ /* 0x001fda00077c1670 */
[----:B------:R-:W-:Y:S05]  /*49c0*/  @P6 BRA `(.L_x_69) ;  /* 0x0000000400586947 */ /* 0x000fea0003800000 */
[----:B------:R-:W-:Y:S02]  /*49d0*/  IMAD.SHL.U32 R20, R20, 0x80, RZ ;  /* 0x0000008014147824 */ /* 0x000fe400078e00ff */
[----:B------:R-:W-:Y:S02]  /*49e0*/  IMAD.SHL.U32 R21, R21, 0x20, RZ ;  /* 0x0000002015157824 */ /* 0x000fe400078e00ff */
[----:B------:R-:W-:Y:S02]  /*49f0*/  IMAD.MOV.U32 R15, RZ, RZ, RZ ;  /* 0x000000ffff0f7224 */ /* 0x000fe400078e00ff */
[----:B------:R-:W-:Y:S02]  /*4a00*/  IMAD.MOV.U32 R3, RZ, RZ, R11 ;  /* 0x000000ffff037224 */ /* 0x000fe400078e000b */
[----:B------:R-:W-:Y:S02]  /*4a10*/  IMAD.MOV.U32 R4, RZ, RZ, R0 ;  /* 0x000000ffff047224 */ /* 0x000fe400078e0000 */
[----:B------:R-:W-:-:S07]  /*4a20*/  IMAD.MOV.U32 R5, RZ, RZ, R10 ;  /* 0x000000ffff057224 */ /* 0x000fce00078e000a */
.L_x_73:
[----:B------:R-:W0:Y:S01]  /*4a30*/  S2R R7, SR_CgaCtaId ;  /* 0x0000000000077919 */ /* 0x000e220000008800 */
[----:B------:R-:W-:-:S04]  /*4a40*/  MOV R6, 0x400 ;  /* 0x0000040000067802 */ /* 0x000fc80000000f00 */
[----:B0-----:R-:W-:Y:S02]  /*4a50*/  LEA R14, R7, R6, 0x18 ;  /* 0x00000006070e7211 */ /* 0x001fe400078ec0ff */
[----:B------:R-:W-:Y:S01]  /*4a60*/  SHF.L.U32 R6, R4, 0x1f, RZ ;  /* 0x0000001f04067819 */ /* 0x000fe200000006ff */
[----:B------:R-:W0:Y:S02]  /*4a70*/  @!P2 LDC R7, c[0x0][0x500] ;  /* 0x00014000ff07ab82 */ /* 0x000e240000000800 */
[----:B------:R-:W-:-:S04]  /*4a80*/  IMAD R9, R5, 0x8, R14 ;  /* 0x0000000805097824 */ /* 0x000fc800078e020e */
[----:B------:R-:W1:Y:S02]  /*4a90*/  SYNCS.PHASECHK.TRANS64.TRYWAIT P1, [R9+URZ+0x10], R6 ;  /* 0x00001006090075a7 */ /* 0x000e64000802017f */
[----:B-1----:R-:W-:Y:S05]  /*4aa0*/  @!P1 BRA `(.L_x_70) ;  /* 0x0000000c00b89947 */ /* 0x002fea0003800000 */
.L_x_88:
[----:B-1----:R-:W-:Y:S01]  /*4ab0*/  PRMT R6, R19, 0x9910, RZ ;  /* 0x0000991013067816 */ /* 0x002fe200000000ff */
[----:B0-----:R0:W-:Y:S03]  /*4ac0*/  @!P2 SYNCS.ARRIVE.TRANS64 RZ, [R9+URZ], R7 ;  /* 0x0000000709ffa9a7 */ /* 0x0011e6000800003f */
[----:B------:R-:W-:-:S13]  /*4ad0*/  ISETP.NE.AND P1, PT, R6, 0x2, PT ;  /* 0x000000020600780c */ /* 0x000fda0003f25270 */
[----:B0-----:R-:W-:Y:S05]  /*4ae0*/  @P1 BRA `(.L_x_71) ;  /* 0x0000000000041947 */ /* 0x001fea0003800000 */
[----:B------:R-:W-:Y:S01]  /*4af0*/  BPT.TRAP 0x1 ;  /* 0x000000040000795c */ /* 0x000fe20000300000 */
.L_x_71:
[----:B------:R-:W-:Y:S05]  /*4b00*/  @P0 BRA `(.L_x_72) ;  /* 0x0000000000040947 */ /* 0x000fea0003800000 */
[----:B------:R-:W-:Y:S01]  /*4b10*/  BPT.TRAP 0x1 ;  /* 0x000000040000795c */ /* 0x000fe20000300000 */
.L_x_72:
[--C-:B------:R-:W-:Y:S01]  /*4b20*/  IMAD R6, R5, 0x10000, R14.reuse ;  /* 0x0001000005067824 */ /* 0x100fe200078e020e */
[----:B------:R-:W-:Y:S01]  /*4b30*/  R2UR UR10, R15 ;  /* 0x000000000f0a72ca */ /* 0x000fe200000e0000 */
[----:B------:R-:W-:Y:S01]  /*4b40*/  IMAD R14, R5, 0x4000, R14 ;  /* 0x00004000050e7824 */ /* 0x000fe200078e020e */
[----:B------:R-:W-:Y:S01]  /*4b50*/  R2UR UR9, R9 ;  /* 0x00000000090972ca */ /* 0x000fe200000e0000 */
[----:B------:R-:W-:Y:S01]  /*4b60*/  UIADD3 UR22, UP0, UR14, 0xf0, URZ ;  /* 0x000000f00e167890 */ /* 0x000fe2000ff1e03f */
[----:B------:R-:W-:Y:S01]  /*4b70*/  R2UR UR40, R6 ;  /* 0x00000000062872ca */ /* 0x000fe200000e0000 */
[----:B------:R-:W-:Y:S01]  /*4b80*/  VIADD R3, R3, 0xffffffff ;  /* 0xffffffff03037836 */ /* 0x000fe20000000000 */
[----:B------:R-:W-:Y:S01]  /*4b90*/  R2UR UR18, R14 ;  /* 0x000000000e1272ca */ /* 0x000fe200000e0000 */
[----:B------:R-:W-:Y:S01]  /*4ba0*/  UIADD3.X UR23, URZ, UR15, URZ, UP0, !UPT ;  /* 0x0000000f3f177290 */ /* 0x000fe200087fe43f */
[----:B------:R-:W-:Y:S01]  /*4bb0*/  R2UR UR11, R20 ;  /* 0x00000000140b72ca */ /* 0x000fe200000e0000 */
[----:B------:R-:W-:Y:S01]  /*4bc0*/  UIADD3 UR6, UP1, UR14, 0x1f0, URZ ;  /* 0x000001f00e067890 */ /* 0x000fe2000ff3e03f */
[----:B------:R-:W-:Y:S01]  /*4bd0*/  R2UR UR12, R8 ;  /* 0x00000000080c72ca */ /* 0x000fe200000e0000 */
[----:B------:R-:W-:Y:S01]  /*4be0*/  UMOV UR4, 0x0 ;  /* 0x0000000000047882 */ /* 0x000fe20000000000 */
[----:B------:R-:W-:Y:S01]  /*4bf0*/  R2UR UR35, R21 ;  /* 0x00000000152372ca */ /* 0x000fe200000e0000 */
[----:B------:R-:W-:Y:S01]  /*4c00*/  UIADD3 UR58, UR10, 0x40, URZ ;  /* 0x000000400a3a7890 */ /* 0x000fe2000fffe03f */
[----:B------:R-:W-:Y:S01]  /*4c10*/  ISETP.GT.AND P3, PT, R3, 0x1, PT ;  /* 0x000000010300780c */ /* 0x000fe20003f64270 */
[----:B------:R-:W-:Y:S01]  /*4c20*/  UIADD3 UR50, UR10, 0x80, URZ ;  /* 0x000000800a327890 */ /* 0x000fe2000fffe03f */
[----:B------:R-:W-:Y:S01]  /*4c30*/  VIADD R5, R5, 0x1 ;  /* 0x0000000105057836 */ /* 0x000fe20000000000 */
[----:B------:R-:W-:Y:S01]  /*4c40*/  UIADD3 UR8, UR40, 0x100, URZ ;  /* 0x0000010028087890 */ /* 0x000fe2000fffe03f */
[----:B------:R-:W-:Y:S01]  /*4c50*/  VIADD R15, R15, 0x100 ;  /* 0x000001000f0f7836 */ /* 0x000fe20000000000 */
[----:B------:R-:W-:-:S02]  /*4c60*/  UIADD3 UR56, UR40, 0x4100, URZ ;  /* 0x0000410028387890 */ /* 0x000fc4000fffe03f */
[----:B------:R-:W-:Y:S01]  /*4c70*/  UIADD3 UR48, UR40, 0x8100, URZ ;  /* 0x0000810028307890 */ /* 0x000fe2000fffe03f */
[C---:B------:R-:W-:Y:S01]  /*4c80*/  ISETP.NE.AND P1, PT, R5.reuse, 0x2, PT ;  /* 0x000000020500780c */ /* 0x040fe20003f25270 */
[----:B------:R-:W-:Y:S02]  /*4c90*/  UIADD3 UR42, UR10, 0xc0, URZ ;  /* 0x000000c00a2a7890 */ /* 0x000fe4000fffe03f */
[----:B------:R-:W-:Y:S01]  /*4ca0*/  UIADD3 UR40, UR40, 0xc100, URZ ;  /* 0x0000c10028287890 */ /* 0x000fe2000fffe03f */
[----:B------:R-:W-:Y:S01]  /*4cb0*/  SEL R7, RZ, 0x1, P1 ;  /* 0x00000001ff077807 */ /* 0x000fe20000800000 */
[----:B------:R-:W-:Y:S01]  /*4cc0*/  UMOV UR5, 0x10000000 ;  /* 0x1000000000057882 */ /* 0x000fe20000000000 */
[----:B------:R-:W-:Y:S01]  /*4cd0*/  UIADD3.X UR7, URZ, UR15, URZ, UP1, !UPT ;  /* 0x0000000f3f077290 */ /* 0x000fe20008ffe43f */
[----:B------:R0:W-:Y:S01]  /*4ce0*/  UTMALDG.3D [UR8], [UR22], desc[UR4] ;  /* 0x00000408160075b4 */ /* 0x0001e20008011000 */
[----:B------:R-:W-:Y:S01]  /*4cf0*/  UIADD3 UR32, UR18, 0x20100, URZ ;  /* 0x0002010012207890 */ /* 0x000fe2000fffe03f */
[----:B------:R-:W-:Y:S01]  /*4d00*/  LOP3.LUT R4, R4, R7, RZ, 0x3c, !PT ;  /* 0x0000000704047212 */ /* 0x000fe200078e3cff */
[----:B------:R-:W-:Y:S01]  /*4d10*/  UIADD3 UR24, UR18, 0x21100, URZ ;  /* 0x0002110012187890 */ /* 0x000fe2000fffe03f */
[----:B------:R-:W-:Y:S01]  /*4d20*/  SEL R5, R5, RZ, P1 ;  /* 0x000000ff05057207 */ /* 0x000fe20000800000 */
[----:B------:R-:W-:Y:S01]  /*4d30*/  UIADD3 UR16, UR18, 0x22100, URZ ;  /* 0x0002210012107890 */ /* 0x000fe2000fffe03f */
[----:B------:R-:W-:Y:S01]  /*4d40*/  UMOV UR57, UR9 ;  /* 0x0000000900397c82 */ /* 0x000fe20008000000 */
        /* <DEDUP_REMOVED lines=8> */
[----:B------:R1:W-:Y:S01]  /*4dd0*/  UTMALDG.3D [UR56], [UR22], desc[UR4] ;  /* 0x00000438160075b4 */ /* 0x0003e20008011000 */
[----:B------:R-:W-:Y:S01]  /*4de0*/  UMOV UR33, UR9 ;  /* 0x0000000900217c82 */ /* 0x000fe20008000000 */
[----:B------:R-:W-:Y:S01]  /*4df0*/  UMOV UR34, UR10 ;  /* 0x0000000a00227c82 */ /* 0x000fe20008000000 */
[----:B------:R-:W-:Y:S01]  /*4e00*/  UMOV UR36, UR12 ;  /* 0x0000000c00247c82 */ /* 0x000fe20008000000 */
[----:B------:R-:W-:Y:S01]  /*4e10*/  UMOV UR25, UR9 ;  /* 0x0000000900197c82 */ /* 0x000fe20008000000 */
[----:B------:R-:W-:Y:S01]  /*4e20*/  UMOV UR27, UR35 ;  /* 0x00000023001b7c82 */ /* 0x000fe20008000000 */
[----:B------:R-:W-:Y:S01]  /*4e30*/  UMOV UR28, UR12 ;  /* 0x0000000c001c7c82 */ /* 0x000fe20008000000 */
[----:B------:R-:W-:Y:S01]  /*4e40*/  UMOV UR26, UR58 ;  /* 0x0000003a001a7c82 */ /* 0x000fe20008000000 */
[----:B0-----:R-:W-:Y:S01]  /*4e50*/  UIADD3 UR8, UR18, 0x23100, URZ ;  /* 0x0002310012087890 */ /* 0x001fe2000fffe03f */
[----:B------:R1:W-:Y:S01]  /*4e60*/  UTMALDG.3D [UR48], [UR22], desc[UR4] ;  /* 0x00000430160075b4 */ /* 0x0003e20008011000 */
[----:B------:R-:W-:Y:S01]  /*4e70*/  UMOV UR17, UR9 ;  /* 0x0000000900117c82 */ /* 0x000fe20008000000 */
[----:B------:R-:W-:Y:S01]  /*4e80*/  UMOV UR19, UR35 ;  /* 0x0000002300137c82 */ /* 0x000fe20008000000 */
[----:B------:R-:W-:Y:S01]  /*4e90*/  UMOV UR20, UR12 ;  /* 0x0000000c00147c82 */ /* 0x000fe20008000000 */
[----:B------:R-:W-:Y:S01]  /*4ea0*/  UMOV UR18, UR50 ;  /* 0x0000003200127c82 */ /* 0x000fe20008000000 */
[----:B------:R-:W-:Y:S01]  /*4eb0*/  UMOV UR11, UR35 ;  /* 0x00000023000b7c82 */ /* 0x000fe20008000000 */
[----:B------:R-:W-:Y:S01]  /*4ec0*/  UMOV UR10, UR42 ;  /* 0x0000002a000a7c82 */ /* 0x000fe20008000000 */
[----:B------:R1:W-:Y:S01]  /*4ed0*/  UTMALDG.3D [UR40], [UR22], desc[UR4] ;  /* 0x00000428160075b4 */ /* 0x0003e20008011000 */
[----:B------:R1:W-:Y:S01]  /*4ee0*/  UTMALDG.3D [UR32], [UR6], desc[UR4] ;  /* 0x00000420060075b4 */ /* 0x0003e20008011000 */
[----:B------:R1:W-:Y:S01]  /*4ef0*/  UTMALDG.3D [UR24], [UR6], desc[UR4] ;  /* 0x00000418060075b4 */ /* 0x0003e20008011000 */
[----:B------:R1:W-:Y:S01]  /*4f00*/  UTMALDG.3D [UR16], [UR6], desc[UR4] ;  /* 0x00000410060075b4 */ /* 0x0003e20008011000 */
[----:B------:R1:W-:Y:S02]  /*4f10*/  UTMALDG.3D [UR8], [UR6], desc[UR4] ;  /* 0x00000408060075b4 */ /* 0x0003e40008011000 */
[----:B-1----:R-:W-:Y:S05]  /*4f20*/  @P3 BRA `(.L_x_73) ;  /* 0xfffffff800c03947 */ /* 0x002fea000383ffff */
.L_x_69:
[----:B------:R-:W-:Y:S05]  /*4f30*/  BSYNC B1 ;  /* 0x0000000000017941 */ /* 0x000fea0003800000 */
.L_x_68:
[----:B------:R-:W-:Y:S01]  /*4f40*/  LOP3.LUT P3, RZ, R12, 0xff, RZ, 0xc0, !PT ;  /* 0x000000ff0cff7812 */ /* 0x000fe2000786c0ff */
[----:B------:R-:W-:Y:S01]  /*4f50*/  IMAD.IADD R10, R13, 0x1, R10 ;  /* 0x000000010d0a7824 */ /* 0x000fe200078e020a */
[----:B------:R-:W-:Y:S01]  /*4f60*/  IADD3 R2, P4, R2, UR38, RZ ;  /* 0x0000002602027c10 */ /* 0x000fe2000ff9e0ff */
[----:B------:R-:W-:Y:S01]  /*4f70*/  ULDC.64 UR4, c[0x0][0x650] ;  /* 0x0001940000047ab9 */ /* 0x000fe20000000a00 */
[----:B------:R-:W-:Y:S01]  /*4f80*/  BSSY B1, `(.L_x_74) ;  /* 0x000006c000017945 */ /* 0x000fe20003800000 */
[----:B------:R-:W-:Y:S01]  /*4f90*/  IMAD.MOV.U32 R20, RZ, RZ, -0x1 ;  /* 0xffffffffff147424 */ /* 0x000fe200078e00ff */
[----:B------:R-:W-:Y:S01]  /*4fa0*/  SHF.R.U32.HI R3, RZ, 0x1, R10 ;  /* 0x00000001ff037819 */ /* 0x000fe2000001160a */
[----:B------:R-:W-:Y:S01]  /*4fb0*/  IMAD.MOV.U32 R21, RZ, RZ, -0x1 ;  /* 0xffffffffff157424 */ /* 0x000fe200078e00ff */
[----:B------:R-:W-:Y:S01]  /*4fc0*/  ISETP.GT.U32.AND P1, PT, R10, 0x1, PT ;  /* 0x000000010a00780c */ /* 0x000fe20003f24070 */
[----:B------:R-:W-:Y:S01]  /*4fd0*/  IMAD.MOV.U32 R8, RZ, RZ, -0x1 ;  /* 0xffffffffff087424 */ /* 0x000fe200078e00ff */
[----:B------:R-:W-:-:S02]  /*4fe0*/  LOP3.LUT R3, R3, 0x1, RZ, 0xc0, !PT ;  /* 0x0000000103037812 */ /* 0x000fc400078ec0ff */
[----:B------:R-:W-:Y:S01]  /*4ff0*/  ISETP.LT.U32.AND P1, PT, R13, 0x2, P1 ;  /* 0x000000020d00780c */ /* 0x000fe20000f21070 */
[----:B------:R-:W0:Y:S01]  /*5000*/  @P3 S2R R5, SR_CgaCtaId ;  /* 0x0000000000053919 */ /* 0x000e220000008800 */
[----:B------:R-:W-:Y:S02]  /*5010*/  @P3 MOV R4, 0x400 ;  /* 0x0000040000043802 */ /* 0x000fe40000000f00 */
[----:B------:R-:W-:Y:S02]  /*5020*/  IADD3.X R17, R17, UR37, RZ, P4, !PT ;  /* 0x0000002511117c10 */ /* 0x000fe4000a7fe4ff */
[----:B------:R-:W-:Y:S02]  /*5030*/  ISETP.GE.U32.AND P4, PT, R2, UR4, PT ;  /* 0x0000000402007c0c */ /* 0x000fe4000bf86070 */
[----:B------:R-:W-:Y:S02]  /*5040*/  LOP3.LUT R10, R10, 0x1, RZ, 0xc0, !PT ;  /* 0x000000010a0a7812 */ /* 0x000fe400078ec0ff */
[----:B------:R-:W-:-:S02]  /*5050*/  PRMT R12, RZ, 0x7610, R12 ;  /* 0x00007610ff0c7816 */ /* 0x000fc4000000000c */
[----:B0-----:R-:W-:-:S04]  /*5060*/  @P3 LEA R4, R5, R4, 0x18 ;  /* 0x0000000405043211 */ /* 0x001fc800078ec0ff */
[----:B------:R0:W-:Y:S01]  /*5070*/  @P3 SYNCS.ARRIVE.TRANS64.A1T0 RZ, [R4+URZ+0x38], RZ ;  /* 0x000038ff04ff39a7 */ /* 0x0001e2000810003f */
[----:B------:R-:W-:Y:S02]  /*5080*/  ISETP.NE.U32.AND P3, PT, R3, 0x1, PT ;  /* 0x000000010300780c */ /* 0x000fe40003f65070 */
[----:B------:R-:W-:Y:S02]  /*5090*/  SEL R3, RZ, 0x1, !P1 ;  /* 0x00000001ff037807 */ /* 0x000fe40004800000 */
[----:B------:R-:W-:Y:S02]  /*50a0*/  ISETP.GE.U32.AND.EX P1, PT, R17, UR5, PT, P4 ;  /* 0x0000000511007c0c */ /* 0x000fe4000bf26140 */
[----:B------:R-:W-:-:S04]  /*50b0*/  ISETP.GT.U32.AND P3, PT, R13, 0x1, !P3 ;  /* 0x000000010d00780c */ /* 0x000fc80005f64070 */
[----:B0-----:R-:W-:-:S04]  /*50c0*/  SEL R4, RZ, 0x1, !P3 ;  /* 0x00000001ff047807 */ /* 0x001fc80005800000 */
[--C-:B------:R-:W-:Y:S02]  /*50d0*/  LOP3.LUT R0, R4, R0, R3.reuse, 0x96, !PT ;  /* 0x0000000004007212 */ /* 0x100fe400078e9603 */
[----:B------:R-:W-:Y:S01]  /*50e0*/  PRMT R3, RZ, 0x7610, R3 ;  /* 0x00007610ff037816 */ /* 0x000fe20000000003 */
[----:B------:R-:W-:Y:S06]  /*50f0*/  @P1 BRA `(.L_x_75) ;  /* 0x0000000400501947 */ /* 0x000fec0003800000 */
[----:B------:R-:W-:Y:S01]  /*5100*/  ULDC.64 UR4, c[0x0][0x628] ;  /* 0x00018a0000047ab9 */ /* 0x000fe20000000a00 */
[----:B------:R-:W0:Y:S01]  /*5110*/  S2R R15, SR_CTAID.X ;  /* 0x00000000000f7919 */ /* 0x000e220000002500 */
[----:B------:R-:W-:Y:S01]  /*5120*/  ISETP.NE.U32.AND P1, PT, RZ, UR4, PT ;  /* 0x00000004ff007c0c */ /* 0x000fe2000bf25070 */
[----:B------:R-:W-:Y:S01]  /*5130*/  ULDC UR7, c[0x0][0x630] ;  /* 0x00018c0000077ab9 */ /* 0x000fe20000000800 */
[----:B------:R-:W-:Y:S01]  /*5140*/  IMAD.MOV.U32 R4, RZ, RZ, R2 ;  /* 0x000000ffff047224 */ /* 0x000fe200078e0002 */
[----:B------:R-:W1:Y:S01]  /*5150*/  S2R R14, SR_CTAID.Y ;  /* 0x00000000000e7919 */ /* 0x000e620000002600 */
[----:B------:R-:W-:Y:S01]  /*5160*/  ISETP.NE.AND.EX P1, PT, RZ, UR5, PT, P1 ;  /* 0x00000005ff007c0c */ /* 0x000fe2000bf25310 */
[----:B------:R-:W-:-:S12]  /*5170*/  IMAD.MOV.U32 R5, RZ, RZ, R17 ;  /* 0x000000ffff057224 */ /* 0x000fd800078e0011 */
[----:B------:R-:W-:Y:S05]  /*5180*/  @!P1 BRA `(.L_x_76) ;  /* 0x0000000000289947 */ /* 0x000fea0003800000 */
[----:B------:R-:W-:Y:S02]  /*5190*/  ULDC UR6, c[0x0][0x634] ;  /* 0x00018d0000067ab9 */ /* 0x000fe40000000800 */
[----:B------:R-:W-:-:S05]  /*51a0*/  IADD3 R9, P1, R2, UR6, RZ ;  /* 0x0000000602097c10 */ /* 0x000fca000ff3e0ff */
[----:B------:R-:W-:-:S04]  /*51b0*/  IMAD.X R3, RZ, RZ, R17, P1 ;  /* 0x000000ffff037224 */ /* 0x000fc800008e0611 */
[----:B------:R-:W-:-:S04]  /*51c0*/  IMAD.WIDE.U32 R6, R3, UR4, RZ ;  /* 0x0000000403067c25 */ /* 0x000fc8000f8e00ff */
[----:B------:R-:W-:-:S04]  /*51d0*/  IMAD.WIDE.U32 R6, P1, R9, UR5, R6 ;  /* 0x0000000509067c25 */ /* 0x000fc8000f820006 */
[----:B------:R-:W-:-:S04]  /*51e0*/  IMAD.WIDE.U32 R8, R9, UR4, RZ ;  /* 0x0000000409087c25 */ /* 0x000fc8000f8e00ff */
[----:B------:R-:W-:Y:S01]  /*51f0*/  IMAD.X R5, RZ, RZ, RZ, P1 ;  /* 0x000000ffff057224 */ /* 0x000fe200008e06ff */
[----:B------:R-:W-:Y:S01]  /*5200*/  IADD3 RZ, P1, R9, R6, RZ ;  /* 0x0000000609ff7210 */ /* 0x000fe20007f3e0ff */
[----:B------:R-:W-:-:S04]  /*5210*/  IMAD.MOV.U32 R4, RZ, RZ, R7 ;  /* 0x000000ffff047224 */ /* 0x000fc800078e0007 */
[----:B------:R-:W-:-:S08]  /*5220*/  IMAD.WIDE.U32.X R4, R3, UR5, R4, P1 ;  /* 0x0000000503047c25 */ /* 0x000fd000088e0404 */
.L_x_76:
[--C-:B------:R-:W-:Y:S01]  /*5230*/  SHF.R.U64 R8, R4, UR7, R5.reuse ;  /* 0x0000000704087c19 */ /* 0x100fe20008001205 */
[----:B------:R-:W-:Y:S01]  /*5240*/  ULDC.64 UR4, c[0x0][0x620] ;  /* 0x0001880000047ab9 */ /* 0x000fe20000000a00 */
[----:B------:R-:W-:Y:S01]  /*5250*/  SHF.R.U32.HI R3, RZ, UR7, R5 ;  /* 0x00000007ff037c19 */ /* 0x000fe20008011605 */
[----:B------:R-:W-:Y:S01]  /*5260*/  ULDC.64 UR8, c[0x0][0x640] ;  /* 0x0001900000087ab9 */ /* 0x000fe20000000a00 */
[----:B------:R-:W-:Y:S01]  /*5270*/  IADD3 R7, P1, RZ, -R8, RZ ;  /* 0x80000008ff077210 */ /* 0x000fe20007f3e0ff */
[----:B------:R-:W2:Y:S01]  /*5280*/  LDC R21, c[0x0][0x148] ;  /* 0x00005200ff157b82 */ /* 0x000ea20000000800 */
[----:B0-----:R-:W-:Y:S01]  /*5290*/  I2FP.F32.U32 R9, R15 ;  /* 0x0000000f00097245 */ /* 0x001fe20000201000 */
[----:B------:R-:W-:Y:S02]  /*52a0*/  ULDC UR6, c[0x0][0x608] ;  /* 0x0001820000067ab9 */ /* 0x000fe40000000800 */
[----:B------:R-:W-:Y:S01]  /*52b0*/  IMAD.X R3, RZ, RZ, ~R3, P1 ;  /* 0x000000ffff037224 */ /* 0x000fe200008e0e03 */
[----:B------:R-:W-:-:S03]  /*52c0*/  ISETP.NE.U32.AND P1, PT, RZ, UR8, PT ;  /* 0x00000008ff007c0c */ /* 0x000fc6000bf25070 */
[----:B------:R-:W-:Y:S01]  /*52d0*/  IMAD R6, R3, UR4, RZ ;  /* 0x0000000403067c24 */ /* 0x000fe2000f8e02ff */
[----:B------:R-:W-:Y:S01]  /*52e0*/  ISETP.NE.AND.EX P1, PT, RZ, UR9, PT, P1 ;  /* 0x00000009ff007c0c */ /* 0x000fe2000bf25310 */
[----:B------:R-:W-:Y:S02]  /*52f0*/  IMAD.MOV.U32 R3, RZ, RZ, R17 ;  /* 0x000000ffff037224 */ /* 0x000fe400078e0011 */
[----:B------:R-:W-:Y:S01]  /*5300*/  IMAD.WIDE.U32 R4, R7, UR4, R2 ;  /* 0x0000000407047c25 */ /* 0x000fe2000f8e0002 */
[----:B------:R-:W-:-:S03]  /*5310*/  ULDC UR4, c[0x0][0x150] ;  /* 0x0000540000047ab9 */ /* 0x000fc60000000800 */
[----:B------:R-:W-:Y:S01]  /*5320*/  FMUL R9, R9, UR4 ;  /* 0x0000000409097c20 */ /* 0x000fe20008400000 */
[----:B------:R-:W-:Y:S01]  /*5330*/  IMAD R3, R7, UR5, R6 ;  /* 0x0000000507037c24 */ /* 0x000fe2000f8e0206 */
[----:B------:R-:W-:Y:S01]  /*5340*/  ULDC UR4, c[0x0][0x618] ;  /* 0x0001860000047ab9 */ /* 0x000fe20000000800 */
[----:B------:R-:W0:Y:S01]  /*5350*/  LDC R6, c[0x0][0x144] ;  /* 0x00005100ff067b82 */ /* 0x000e220000000800 */
[----:B------:R-:W-:Y:S01]  /*5360*/  ULDC UR5, c[0x0][0x154] ;  /* 0x0000550000057ab9 */ /* 0x000fe20000000800 */
[----:B------:R-:W-:Y:S01]  /*5370*/  IMAD.IADD R5, R5, 0x1, R3 ;  /* 0x0000000105057824 */ /* 0x000fe200078e0203 */
[----:B------:R-:W3:Y:S04]  /*5380*/  F2I.U32.TRUNC.NTZ R9, R9 ;  /* 0x0000000900097305 */ /* 0x000ee8000020f000 */
[----:B------:R-:W-:-:S02]  /*5390*/  SHF.R.U64 R3, R4, UR4, R5 ;  /* 0x0000000404037c19 */ /* 0x000fc40008001205 */
[----:B-1----:R-:W-:-:S05]  /*53a0*/  I2FP.F32.U32 R4, R14 ;  /* 0x0000000e00047245 */ /* 0x002fca0000201000 */
[----:B------:R-:W-:Y:S01]  /*53b0*/  FMUL R22, R4, UR5 ;  /* 0x0000000504167c20 */ /* 0x000fe20008400000 */
[----:B------:R-:W-:Y:S01]  /*53c0*/  SHF.R.U32.HI R4, RZ, UR4, R5 ;  /* 0x00000004ff047c19 */ /* 0x000fe20008011605 */
[----:B------:R-:W-:-:S03]  /*53d0*/  ULDC UR4, c[0x0][0x658] ;  /* 0x0001960000047ab9 */ /* 0x000fc60000000800 */
[--C-:B------:R-:W-:Y:S01]  /*53e0*/  SHF.R.U64 R20, R3, UR6, R4.reuse ;  /* 0x0000000603147c19 */ /* 0x100fe20008001204 */
[----:B------:R-:W1:Y:S01]  /*53f0*/  F2I.U32.TRUNC.NTZ R22, R22 ;  /* 0x0000001600167305 */ /* 0x000e62000020f000 */
[----:B------:R-:W-:Y:S01]  /*5400*/  SHF.R.U32.HI R5, RZ, UR6, R4 ;  /* 0x00000006ff057c19 */ /* 0x000fe20008011604 */
[----:B---3--:R-:W-:-:S03]  /*5410*/  IMAD.MOV R4, RZ, RZ, -R9 ;  /* 0x000000ffff047224 */ /* 0x008fc600078e0a09 */
[----:B------:R-:W-:Y:S01]  /*5420*/  SHF.R.U64 R9, R20, UR4, R5 ;  /* 0x0000000414097c19 */ /* 0x000fe20008001205 */
[----:B0-----:R-:W-:Y:S01]  /*5430*/  IMAD R15, R6, R4, R15 ;  /* 0x00000004060f7224 */ /* 0x001fe200078e020f */
[----:B------:R-:W-:-:S03]  /*5440*/  SHF.R.U32.HI R23, RZ, UR4, R5 ;  /* 0x00000004ff177c19 */ /* 0x000fc60008011605 */
[----:B------:R-:W-:Y:S02]  /*5450*/  IMAD.MOV.U32 R4, RZ, RZ, R9 ;  /* 0x000000ffff047224 */ /* 0x000fe400078e0009 */
[----:B------:R-:W-:Y:S01]  /*5460*/  IMAD.MOV.U32 R5, RZ, RZ, R23 ;  /* 0x000000ffff057224 */ /* 0x000fe200078e0017 */
[----:B-12---:R-:W-:Y:S06]  /*5470*/  @!P1 BRA `(.L_x_77) ;  /* 0x0000000000289947 */ /* 0x006fec0003800000 */
[----:B------:R-:W-:Y:S02]  /*5480*/  ULDC UR4, c[0x0][0x64c] ;  /* 0x0001930000047ab9 */ /* 0x000fe40000000800 */
[----:B------:R-:W-:-:S05]  /*5490*/  IADD3 R5, P1, R9, UR4, RZ ;  /* 0x0000000409057c10 */ /* 0x000fca000ff3e0ff */
[----:B------:R-:W-:-:S04]  /*54a0*/  IMAD.X R23, RZ, RZ, R23, P1 ;  /* 0x000000ffff177224 */ /* 0x000fc800008e0617 */
[----:B------:R-:W-:-:S04]  /*54b0*/  IMAD.WIDE.U32 R6, R23, UR8, RZ ;  /* 0x0000000817067c25 */ /* 0x000fc8000f8e00ff */
[----:B------:R-:W-:-:S04]  /*54c0*/  IMAD.WIDE.U32 R6, P1, R5, UR9, R6 ;  /* 0x0000000905067c25 */ /* 0x000fc8000f820006 */
[----:B------:R-:W-:-:S04]  /*54d0*/  IMAD.WIDE.U32 R4, R5, UR8, RZ ;  /* 0x0000000805047c25 */ /* 0x000fc8000f8e00ff */
[----:B------:R-:W-:Y:S01]  /*54e0*/  IMAD.MOV.U32 R4, RZ, RZ, R7 ;  /* 0x000000ffff047224 */ /* 0x000fe200078e0007 */
[----:B------:R-:W-:Y:S01]  /*54f0*/  IADD3 RZ, P3, R5, R6, RZ ;  /* 0x0000000605ff7210 */ /* 0x000fe20007f7e0ff */
[----:B------:R-:W-:-:S04]  /*5500*/  IMAD.X R5, RZ, RZ, RZ, P1 ;  /* 0x000000ffff057224 */ /* 0x000fc800008e06ff */
[----:B------:R-:W-:-:S08]  /*5510*/  IMAD.WIDE.U32.X R4, R23, UR9, R4, P3 ;  /* 0x0000000917047c25 */ /* 0x000fd000098e0404 */
.L_x_77:
[----:B------:R-:W-:Y:S01]  /*5520*/  ISETP.NE.AND P1, PT, R16, 0x1, PT ;  /* 0x000000011000780c */ /* 0x000fe20003f25270 */
[----:B------:R-:W-:Y:S01]  /*5530*/  ULDC UR4, c[0x0][0x648] ;  /* 0x0001920000047ab9 */ /* 0x000fe20000000800 */
[----:B------:R-:W-:Y:S01]  /*5540*/  LOP3.LUT R20, R20, UR29, RZ, 0xc0, !PT ;  /* 0x0000001d14147c12 */ /* 0x000fe2000f8ec0ff */
[----:B------:R-:W-:Y:S01]  /*5550*/  IMAD.MOV R22, RZ, RZ, -R22 ;  /* 0x000000ffff167224 */ /* 0x000fe200078e0a16 */
[----:B------:R-:W-:Y:S01]  /*5560*/  SHF.R.U64 R5, R4, UR4, R5 ;  /* 0x0000000404057c19 */ /* 0x000fe20008001205 */
[----:B------:R-:W-:Y:S01]  /*5570*/  ULDC UR4, c[0x0][0x638] ;  /* 0x00018e0000047ab9 */ /* 0x000fe20000000800 */
[----:B------:R-:W-:Y:S01]  /*5580*/  LOP3.LUT R6, R3, UR13, RZ, 0xc0, !PT ;  /* 0x0000000d03067c12 */ /* 0x000fe2000f8ec0ff */
[----:B------:R-:W-:Y:S01]  /*5590*/  ULDC UR5, c[0x0][0x610] ;  /* 0x0001840000057ab9 */ /* 0x000fe20000000800 */
[----:B------:R-:W-:Y:S02]  /*55a0*/  IMAD.MOV.U32 R3, RZ, RZ, 0x1 ;  /* 0x00000001ff037424 */ /* 0x000fe400078e00ff */
[----:B------:R-:W-:-:S02]  /*55b0*/  IMAD.MOV R4, RZ, RZ, -R5 ;  /* 0x000000ffff047224 */ /* 0x000fc400078e0a05 */
[----:B------:R-:W-:Y:S02]  /*55c0*/  IMAD R20, R5, UR21, R20 ;  /* 0x0000001505147c24 */ /* 0x000fe4000f8e0214 */
[----:B------:R-:W-:Y:S02]  /*55d0*/  @P1 IMAD R15, R21, R22, R14 ;  /* 0x00000016150f1224 */ /* 0x000fe400078e020e */
[----:B------:R-:W-:Y:S01]  /*55e0*/  IMAD R9, R4, UR4, R9 ;  /* 0x0000000404097c24 */ /* 0x000fe2000f8e0209 */
[----:B------:R-:W-:Y:S01]  /*55f0*/  ULDC UR4, c[0x0][0x600] ;  /* 0x0001800000047ab9 */ /* 0x000fe20000000800 */
[----:B------:R-:W-:Y:S02]  /*5600*/  IMAD R15, R20, UR5, R15 ;  /* 0x00000005140f7c24 */ /* 0x000fe4000f8e020f */
[----:B------:R-:W-:-:S05]  /*5610*/  IMAD R20, R9, UR4, R6 ;  /* 0x0000000409147c24 */ /* 0x000fca000f8e0206 */
[----:B------:R-:W-:Y:S02]  /*5620*/  SEL R21, R20, R15, !P1 ;  /* 0x0000000f14157207 */ /* 0x000fe40004800000 */
[----:B------:R-:W-:-:S07]  /*5630*/  SEL R20, R15, R20, !P1 ;  /* 0x000000140f147207 */ /* 0x000fce0004800000 */
.L_x_75:
[----:B------:R-:W-:Y:S05]  /*5640*/  BSYNC B1 ;  /* 0x0000000000017941 */ /* 0x000fea0003800000 */
.L_x_74:
[----:B------:R-:W-:-:S13]  /*5650*/  LOP3.LUT P1, RZ, R3, 0xff, RZ, 0xc0, !PT ;  /* 0x000000ff03ff7812 */ /* 0x000fda000782c0ff */
[----:B------:R-:W-:Y:S05]  /*5660*/  @P1 BRA `(.L_x_78) ;  /* 0xfffffff000bc1947 */ /* 0x000fea000383ffff */
[----:B------:R-:W-:Y:S05]  /*5670*/  BSYNC B0 ;  /* 0x0000000000007941 */ /* 0x000fea0003800000 */
.L_x_66:
[----:B------:R-:W-:-:S03]  /*5680*/  UMOV UR4, 0xffffffff ;  /* 0xffffffff00047882 */ /* 0x000fc60000000000 */
[----:B------:R-:W-:Y:S05]  /*5690*/  BRA.DIV UR4, `(.L_x_79) ;  /* 0x0000000204d07947 */ /* 0x000fea000b800000 */
[----:B------:R-:W-:-:S13]  /*56a0*/  ELECT P6, URZ, PT ;  /* 0x00000000003f782f */ /* 0x000fda00038c0000 */
.L_x_91:
[----:B------:R-:W-:Y:S04]  /*56b0*/  BSSY B0, `(.L_x_80) ;  /* 0x0000019000007945 */ /* 0x000fe80003800000 */
[----:B------:R-:W-:Y:S05]  /*56c0*/  @!P6 BRA `(.L_x_81) ;  /* 0x00000000005ce947 */ /* 0x000fea0003800000 */
[----:B------:R-:W-:-:S04]  /*56d0*/  LOP3.LUT R18, R18, 0x2, RZ, 0xfc, !PT ;  /* 0x0000000212127812 */ /* 0x000fc800078efcff */
[----:B------:R-:W-:-:S13]  /*56e0*/  ISETP.NE.AND P0, PT, R18, 0x3, PT ;  /* 0x000000031200780c */ /* 0x000fda0003f05270 */
[----:B------:R-:W-:Y:S05]  /*56f0*/  @!P0 BRA `(.L_x_82) ;  /* 0x0000000000048947 */ /* 0x000fea0003800000 */
[----:B------:R-:W-:Y:S01]  /*5700*/  BPT.TRAP 0x1 ;  /* 0x000000040000795c */ /* 0x000fe20000300000 */
.L_x_82:
[----:B------:R-:W0:Y:S01]  /*5710*/  S2R R3, SR_CgaCtaId ;  /* 0x0000000000037919 */ /* 0x000e220000008800 */
[----:B------:R-:W-:-:S04]  /*5720*/  MOV R2, 0x400 ;  /* 0x0000040000027802 */ /* 0x000fc80000000f00 */
[----:B0-----:R-:W-:Y:S02]  /*5730*/  LEA R3, R3, R2, 0x18 ;  /* 0x0000000203037211 */ /* 0x001fe400078ec0ff */
[----:B------:R-:W-:-:S03]  /*5740*/  SHF.L.U32 R2, R0, 0x1f, RZ ;  /* 0x0000001f00027819 */ /* 0x000fc600000006ff */
[----:B------:R-:W-:-:S04]  /*5750*/  VIADD R3, R3, 0x10 ;  /* 0x0000001003037836 */ /* 0x000fc80000000000 */
[C---:B------:R-:W-:Y:S02]  /*5760*/  IMAD R7, R10.reuse, 0x8, R3 ;  /* 0x000000080a077824 */ /* 0x040fe400078e0203 */
[----:B------:R-:W-:Y:S02]  /*5770*/  VIADD R10, R10, 0x1 ;  /* 0x000000010a0a7836 */ /* 0x000fe40000000000 */
[----:B------:R-:W0:Y:S03]  /*5780*/  SYNCS.PHASECHK.TRANS64.TRYWAIT P0, [R7+URZ], R2 ;  /* 0x00000002070075a7 */ /* 0x000e26000800017f */
[----:B------:R-:W-:-:S04]  /*5790*/  ISETP.NE.AND P1, PT, R10, 0x2, PT ;  /* 0x000000020a00780c */ /* 0x000fc80003f25270 */
[----:B------:R-:W-:Y:S02]  /*57a0*/  SEL R5, RZ, 0x1, P1 ;  /* 0x00000001ff057807 */ /* 0x000fe40000800000 */
[----:B------:R-:W-:Y:S02]  /*57b0*/  SEL R10, R10, RZ, P1 ;  /* 0x000000ff0a0a7207 */ /* 0x000fe40000800000 */
[----:B------:R-:W-:Y:S01]  /*57c0*/  LOP3.LUT R0, R0, R5, RZ, 0x3c, !PT ;  /* 0x0000000500007212 */ /* 0x000fe200078e3cff */
[----:B0-----:R-:W-:Y:S06]  /*57d0*/  @!P0 BRA `(.L_x_83) ;  /* 0x0000000000a08947 */ /* 0x001fec0003800000 */
.L_x_92:
[----:B------:R-:W-:Y:S01]  /*57e0*/  IMAD R3, R10, 0x8, R3 ;  /* 0x000000080a037824 */ /* 0x000fe200078e0203 */
[----:B------:R-:W-:-:S07]  /*57f0*/  SHF.L.U32 R0, R0, 0x1f, RZ ;  /* 0x0000001f00007819 */ /* 0x000fce00000006ff */
.L_x_84:
[----:B-1----:R1:W2:Y:S02]  /*5800*/  SYNCS.PHASECHK.TRANS64.TRYWAIT P0, [R3+URZ], R0 ;  /* 0x00000000030075a7 */ /* 0x0022a4000800017f */
[----:B--2---:R-:W-:Y:S05]  /*5810*/  @!P0 NANOSLEEP.SYNCS 0x989680 ;  /* 0x009896800000895d */ /* 0x004fea0003900000 */
[----:B------:R-:W2:Y:S02]  /*5820*/  @!P0 SYNCS.PHASECHK.TRANS64 P0, [R3+URZ], R0 ;  /* 0x00000000030085a7 */ /* 0x000ea4000800007f */
[----:B--2---:R-:W-:Y:S05]  /*5830*/  @!P0 BRA `(.L_x_84) ;  /* 0xfffffffc00f08947 */ /* 0x004fea000383ffff */
.L_x_81:
[----:B------:R-:W-:Y:S05]  /*5840*/  BSYNC B0 ;  /* 0x0000000000007941 */ /* 0x000fea0003800000 */
.L_x_80:
[----:B------:R-:W-:Y:S05]  /*5850*/  EXIT ;  /* 0x000000000000794d */ /* 0x000fea0003800000 */
.L_x_17:
[----:B-1----:R1:W2:Y:S02]  /*5860*/  SYNCS.PHASECHK.TRANS64.TRYWAIT P1, [R3+URZ], R0 ;  /* 0x00000000030075a7 */ /* 0x0022a4000802017f */
[----:B--2---:R-:W-:Y:S05]  /*5870*/  @!P1 NANOSLEEP.SYNCS 0x989680 ;  /* 0x009896800000995d */ /* 0x004fea0003900000 */
[----:B------:R-:W2:Y:S02]  /*5880*/  @!P1 SYNCS.PHASECHK.TRANS64 P1, [R3+URZ], R0 ;  /* 0x00000000030095a7 */ /* 0x000ea4000802007f */
[----:B--2---:R-:W-:Y:S05]  /*5890*/  @!P1 BRA `(.L_x_17) ;  /* 0xfffffffc00f09947 */ /* 0x004fea000383ffff */
[----:B------:R-:W-:Y:S05]  /*58a0*/  BRA `(.L_x_16) ;  /* 0xffffffb800fc7947 */ /* 0x000fea000383ffff */
.L_x_22:
[----:B-1----:R-:W-:-:S04]  /*58b0*/  IMAD.U32 R4, RZ, RZ, UR4 ;  /* 0x00000004ff047e24 */ /* 0x002fc8000f8e00ff */
[----:B------:R1:W2:Y:S03]  /*58c0*/  SYNCS.PHASECHK.TRANS64.TRYWAIT P1, [R4+URZ], R3 ;  /* 0x00000003040075a7 */ /* 0x0002a6000802017f */
[----:B--2---:R-:W-:Y:S05]  /*58d0*/  @!P1 NANOSLEEP.SYNCS 0x989680 ;  /* 0x009896800000995d */ /* 0x004fea0003900000 */
[----:B------:R-:W2:Y:S02]  /*58e0*/  @!P1 SYNCS.PHASECHK.TRANS64 P1, [R4+URZ], R3 ;  /* 0x00000003040095a7 */ /* 0x000ea4000802007f */
[----:B--2---:R-:W-:Y:S05]  /*58f0*/  @!P1 BRA `(.L_x_22) ;  /* 0xfffffffc00ec9947 */ /* 0x004fea000383ffff */
[----:B------:R-:W-:Y:S05]  /*5900*/  BRA `(.L_x_21) ;  /* 0xffffffc400207947 */ /* 0x000fea000383ffff */
.L_x_67:
[----:B------:R-:W-:Y:S01]  /*5910*/  BSSY B1, `(.L_x_85) ;  /* 0x0000006000017945 */ /* 0x000fe20003800000 */
[----:B------:R-:W-:-:S07]  /*5920*/  IMAD.MOV.U32 R15, RZ, RZ, -0x1 ;  /* 0xffffffffff0f7424 */ /* 0x000fce00078e00ff */
[----:B------:R-:W-:Y:S05]  /*5930*/  WARPSYNC.COLLECTIVE R15, `(.L_x_86) ;  /* 0x000000000f0c7348 */ /* 0x000fea0003c00000 */
[----:B------:R-:W-:Y:S02]  /*5940*/  ELECT P6, UR62, PT ;  /* 0x00000000003e782f */ /* 0x000fe400038c0000 */
[----:B------:R-:W-:Y:S01]  /*5950*/  MOV R14, UR62 ;  /* 0x0000003e000e7c02 */ /* 0x000fe20008000f00 */
[----:B------:R-:W-:Y:S10]  /*5960*/  ENDCOLLECTIVE ;  /* 0x000000000000791b */ /* 0x000ff40003800000 */
.L_x_86:
[----:B------:R-:W-:Y:S05]  /*5970*/  BSYNC B1 ;  /* 0x0000000000017941 */ /* 0x000fea0003800000 */
.L_x_85:
[----:B------:R-:W-:Y:S05]  /*5980*/  BRA `(.L_x_87) ;  /* 0xfffffff000007947 */ /* 0x000fea000383ffff */
.L_x_70:
[----:B-1----:R1:W2:Y:S02]  /*5990*/  SYNCS.PHASECHK.TRANS64.TRYWAIT P1, [R9+URZ+0x10], R6 ;  /* 0x00001006090075a7 */ /* 0x0022a4000802017f */
[----:B--2---:R-:W-:Y:S05]  /*59a0*/  @!P1 NANOSLEEP.SYNCS 0x989680 ;  /* 0x009896800000995d */ /* 0x004fea0003900000 */
[----:B------:R-:W2:Y:S02]  /*59b0*/  @!P1 SYNCS.PHASECHK.TRANS64 P1, [R9+URZ+0x10], R6 ;  /* 0x00001006090095a7 */ /* 0x000ea4000802007f */
[----:B--2---:R-:W-:Y:S05]  /*59c0*/  @!P1 BRA `(.L_x_70) ;  /* 0xfffffffc00f09947 */ /* 0x004fea000383ffff */
[----:B------:R-:W-:Y:S05]  /*59d0*/  BRA `(.L_x_88) ;  /* 0xfffffff000347947 */ /* 0x000fea000383ffff */
.L_x_79:
[----:B------:R-:W-:Y:S01]  /*59e0*/  BSSY B0, `(.L_x_89) ;  /* 0x0000006000007945 */ /* 0x000fe20003800000 */
[----:B------:R-:W-:-:S07]  /*59f0*/  IMAD.MOV.U32 R15, RZ, RZ, -0x1 ;  /* 0xffffffffff0f7424 */ /* 0x000fce00078e00ff */
[----:B------:R-:W-:Y:S05]  /*5a00*/  WARPSYNC.COLLECTIVE R15, `(.L_x_90) ;  /* 0x000000000f0c7348 */ /* 0x000fea0003c00000 */
[----:B------:R-:W-:Y:S02]  /*5a10*/  ELECT P6, UR62, PT ;  /* 0x00000000003e782f */ /* 0x000fe400038c0000 */
[----:B------:R-:W-:Y:S01]  /*5a20*/  MOV R14, UR62 ;  /* 0x0000003e000e7c02 */ /* 0x000fe20008000f00 */
[----:B------:R-:W-:Y:S10]  /*5a30*/  ENDCOLLECTIVE ;  /* 0x000000000000791b */ /* 0x000ff40003800000 */
.L_x_90:
[----:B------:R-:W-:Y:S05]  /*5a40*/  BSYNC B0 ;  /* 0x0000000000007941 */ /* 0x000fea0003800000 */
.L_x_89:
[----:B------:R-:W-:Y:S05]  /*5a50*/  BRA `(.L_x_91) ;  /* 0xfffffffc00147947 */ /* 0x000fea000383ffff */
.L_x_83:
[----:B0-----:R0:W1:Y:S02]  /*5a60*/  SYNCS.PHASECHK.TRANS64.TRYWAIT P0, [R7+URZ], R2 ;  /* 0x00000002070075a7 */ /* 0x001064000800017f */
[----:B-1----:R-:W-:Y:S05]  /*5a70*/  @!P0 NANOSLEEP.SYNCS 0x989680 ;  /* 0x009896800000895d */ /* 0x002fea0003900000 */
[----:B------:R-:W1:Y:S02]  /*5a80*/  @!P0 SYNCS.PHASECHK.TRANS64 P0, [R7+URZ], R2 ;  /* 0x00000002070085a7 */ /* 0x000e64000800007f */
[----:B-1----:R-:W-:Y:S05]  /*5a90*/  @!P0 BRA `(.L_x_83) ;  /* 0xfffffffc00f08947 */ /* 0x002fea000383ffff */
[----:B------:R-:W-:Y:S05]  /*5aa0*/  BRA `(.L_x_92) ;  /* 0xfffffffc004c7947 */ /* 0x000fea000383ffff */
.L_x_93:
[----:B------:R-:W-:-:S00]  /*5ab0*/  BRA `(.L_x_93) ;  /* 0xfffffffc00fc7947 */ /* 0x000fc0000383ffff */
[----:B------:R-:W-:-:S00]  /*5ac0*/  NOP ;  /* 0x0000000000007918 */ /* 0x000fc00000000000 */
        /* <DEDUP_REMOVED lines=11> */
.L_x_94:


//--------------------- .nv.global.init           --------------------------
	.section	.nv.global.init,"aw",@progbits
.nv.global.init:
	.type		$str$22,@object
	.size		$str$22,($str$23 - $str$22)
$str$22:
        /*0000*/ 	.byte	0x6b, 0x5f, 0x74, 0x69, 0x6c, 0x65, 0x5f, 0x63, 0x6f, 0x75, 0x6e, 0x74, 0x20, 0x3e, 0x3d, 0x20
        /*0010*/ 	.byte	0x31, 0x00
	.type		$str$23,@object
	.size		$str$23,(__unnamed_1 - $str$23)
$str$23:
        /*0012*/ 	.byte	0x2f, 0x74, 0x6d, 0x70, 0x2f, 0x63, 0x75, 0x74, 0x6c, 0x61, 0x73, 0x73, 0x5f, 0x73, 0x77, 0x65
        /*0022*/ 	.byte	0x65, 0x70, 0x5f, 0x73, 0x72, 0x63, 0x2f, 0x69, 0x6e, 0x63, 0x6c, 0x75, 0x64, 0x65, 0x2f, 0x63
        /*0032*/ 	.byte	0x75, 0x74, 0x6c, 0x61, 0x73, 0x73, 0x2f, 0x67, 0x65, 0x6d, 0x6d, 0x2f, 0x63, 0x6f, 0x6c, 0x6c
        /*0042*/ 	.byte	0x65, 0x63, 0x74, 0x69, 0x76, 0x65, 0x2f, 0x73, 0x6d, 0x39, 0x30, 0x5f, 0x6d, 0x6d, 0x61, 0x5f
        /*0052*/ 	.byte	0x74, 0x6d, 0x61, 0x5f, 0x67, 0x6d, 0x6d, 0x61, 0x5f, 0x73, 0x73, 0x5f, 0x77, 0x61, 0x72, 0x70
        /*0062*/ 	.byte	0x73, 0x70, 0x65, 0x63, 0x69, 0x61, 0x6c, 0x69, 0x7a, 0x65, 0x64, 0x2e, 0x68, 0x70, 0x70, 0x00
	.type		__unnamed_1,@object
	.size		__unnamed_1,(.L_0 - __unnamed_1)
__unnamed_1:
        /*0072*/ 	.byte	0x76, 0x6f, 0x69, 0x64, 0x20, 0x63, 0x75, 0x74, 0x6c, 0x61, 0x73, 0x73, 0x3a, 0x3a, 0x67, 0x65
        /* <DEDUP_REMOVED lines=179> */
        /*0bb2*/ 	.byte	0x64, 0x65, 0x6e, 0x74, 0x69, 0x74, 0x79, 0x5d, 0x00
.L_0:


//--------------------- .nv.shared._ZN7cutlass13device_kernelINS_4gemm6kernel13GemmUniversalIN4cute5tupleIJiiiiEEENS1_10collective13CollectiveMmaINS1_34MainloopSm90TmaGmmaWarpSpecializedILi2ENS5_IJNS4_1CILi1EEESB_SB_EEENS1_35KernelTmaWarpSpecializedCooperativeEEENS5_IJNSA_ILi128EEENSA_ILi32EEENSA_ILi256EEEEEENS_6half_tENS5_IJlSB_lEEESJ_SK_NS4_8TiledMMAINS4_8MMA_AtomIJNS4_4SM904GMMA25MMA_64x32x16_F32F16F16_SSILNSO_5MajorE0ELSQ_0ELNSO_7ScaleInE1ELSR_1EEEEEENS4_6LayoutINS5_IJNSA_ILi2EEESB_SB_EEENS5_IJSB_NSA_ILi0EEESX_EEEEENS5_IJNS4_10UnderscoreES10_S10_EEEEENS4_13SM90_TMA_LOADENS4_14ComposedLayoutINS4_7SwizzleILi3ELi4ELi3EEENS4_18smem_ptr_flag_bitsILi16EEENSU_INS5_IJNSA_ILi8EEENSA_ILi64EEEEEENS5_IJS1A_SB_EEEEEEEvNS4_8identityES13_S1E_vS1F_EENS_8epilogue10collective6detail29Sm90TmaWarpSpecializedAdapterINS1I_15DefaultEpilogueISJ_SK_SK_NS1H_6thread17LinearCombinationISJ_Li1EffLNS1M_9ScaleType4KindE0ELNS_15FloatRoundStyleE2ESJ_EENS1_15EpilogueDefaultEEEEEvvEEEEvNT_6ParamsE --------------------------
	.section	.nv.shared._ZN7cutlass13device_kernelINS_4gemm6kernel13GemmUniversalIN4cute5tupleIJiiiiEEENS1_10collective13CollectiveMmaINS1_34MainloopSm90TmaGmmaWarpSpecializedILi2ENS5_IJNS4_1CILi1EEESB_SB_EEENS1_35KernelTmaWarpSpecializedCooperativeEEENS5_IJNSA_ILi128EEENSA_ILi32EEENSA_ILi256EEEEEENS_6half_tENS5_IJlSB_lEEESJ_SK_NS4_8TiledMMAINS4_8MMA_AtomIJNS4_4SM904GMMA25MMA_64x32x16_F32F16F16_SSILNSO_5MajorE0ELSQ_0ELNSO_7ScaleInE1ELSR_1EEEEEENS4_6LayoutINS5_IJNSA_ILi2EEESB_SB_EEENS5_IJSB_NSA_ILi0EEESX_EEEEENS5_IJNS4_10UnderscoreES10_S10_EEEEENS4_13SM90_TMA_LOADENS4_14ComposedLayoutINS4_7SwizzleILi3ELi4ELi3EEENS4_18smem_ptr_flag_bitsILi16EEENSU_INS5_IJNSA_ILi8EEENSA_ILi64EEEEEENS5_IJS1A_SB_EEEEEEEvNS4_8identityES13_S1E_vS1F_EENS_8epilogue10collective6detail29Sm90TmaWarpSpecializedAdapterINS1I_15DefaultEpilogueISJ_SK_SK_NS1H_6thread17LinearCombinationISJ_Li1EffLNS1M_9ScaleType4KindE0ELNS_15FloatRoundStyleE2ESJ_EENS1_15EpilogueDefaultEEEEEvvEEEEvNT_6ParamsE,"aw",@nobits
	.sectionflags	@""
	.align	16
	.zero		1024


//--------------------- .nv.shared.reserved.0     --------------------------
	.section	.nv.shared.reserved.0,"aw",@nobits
	.weak		__nv_reservedSMEM_offset_0_alias
	.size		__nv_reservedSMEM_offset_0_alias, 0, 0
	.other		__nv_reservedSMEM_offset_0_alias,@"STO_CUDA_RESERVED_SHARED STV_DEFAULT"
__nv_reservedSMEM_offset_0_alias:
	.zero		0


//--------------------- .nv.global                --------------------------
	.section	.nv.global,"aw",@nobits
.nv.global:
	.type		_ZN39_INTERNAL_eb229c47_4_k_cu_a7a56a68_31434cute1_E,@object
	.size		_ZN39_INTERNAL_eb229c47_4_k_cu_a7a56a68_31434cute1_E,(_ZN39_INTERNAL_eb229c47_4_k_cu_a7a56a68_31434cuda3std3__45__cpo6cbeginE - _ZN39_INTERNAL_eb229c47_4_k_cu_a7a56a68_31434cute1_E)
_ZN39_INTERNAL_eb229c47_4_k_cu_a7a56a68_31434cute1_E:
	.zero		1
	.type		_ZN39_INTERNAL_eb229c47_4_k_cu_a7a56a68_31434cuda3std3__45__cpo6cbeginE,@object
	.size		_ZN39_INTERNAL_eb229c47_4_k_cu_a7a56a68_31434cuda3std3__45__cpo6cbeginE,(_ZN39_INTERNAL_eb229c47_4_k_cu_a7a56a68_31434cuda3std3__48in_placeE - _ZN39_INTERNAL_eb229c47_4_k_cu_a7a56a68_31434cuda3std3__45__cpo6cbeginE)
_ZN39_INTERNAL_eb229c47_4_k_cu_a7a56a68_31434cuda3std3__45__cpo6cbeginE:
	.zero		1
	.type		_ZN39_INTERNAL_eb229c47_4_k_cu_a7a56a68_31434cuda3std3__48in_placeE,@object
	.size		_ZN39_INTERNAL_eb229c47_4_k_cu_a7a56a68_31434cuda3std3__48in_placeE,(_ZN39_INTERNAL_eb229c47_4_k_cu_a7a56a68_31434cuda3std6ranges3__45__cpo9iter_moveE - _ZN39_INTERNAL_eb229c47_4_k_cu_a7a56a68_31434cuda3std3__48in_placeE)
_ZN39_INTERNAL_eb229c47_4_k_cu_a7a56a68_31434cuda3std3__48in_placeE:
	.zero		1
	.type		_ZN39_INTERNAL_eb229c47_4_k_cu_a7a56a68_31434cuda3std6ranges3__45__cpo9iter_moveE,@object
	.size		_ZN39_INTERNAL_eb229c47_4_k_cu_a7a56a68_31434cuda3std6ranges3__45__cpo9iter_moveE,(_ZN39_INTERNAL_eb229c47_4_k_cu_a7a56a68_31434cuda3std3__45__cpo5beginE - _ZN39_INTERNAL_eb229c47_4_k_cu_a7a56a68_31434cuda3std6ranges3__45__cpo9iter_moveE)
_ZN39_INTERNAL_eb229c47_4_k_cu_a7a56a68_31434cuda3std6ranges3__45__cpo9iter_moveE:
	.zero		1
	.type		_ZN39_INTERNAL_eb229c47_4_k_cu_a7a56a68_31434cuda3std3__45__cpo5beginE,@object
	.size		_ZN39_INTERNAL_eb229c47_4_k_cu_a7a56a68_31434cuda3std3__45__cpo5beginE,(_ZN39_INTERNAL_eb229c47_4_k_cu_a7a56a68_31434cuda3std3__441_GLOBAL__N__eb229c47_4_k_cu_a7a56a68_31436ignoreE - _ZN39_INTERNAL_eb229c47_4_k_cu_a7a56a68_31434cuda3std3__45__cpo5beginE)
_ZN39_INTERNAL_eb229c47_4_k_cu_a7a56a68_31434cuda3std3__45__cpo5beginE:
	.zero		1
	.type		_ZN39_INTERNAL_eb229c47_4_k_cu_a7a56a68_31434cuda3std3__441_GLOBAL__N__eb229c47_4_k_cu_a7a56a68_31436ignoreE,@object
	.size		_ZN39_INTERNAL_eb229c47_4_k_cu_a7a56a68_31434cuda3std3__441_GLOBAL__N__eb229c47_4_k_cu_a7a56a68_31436ignoreE,(_ZN39_INTERNAL_eb229c47_4_k_cu_a7a56a68_31434cute7productE - _ZN39_INTERNAL_eb229c47_4_k_cu_a7a56a68_31434cuda3std3__441_GLOBAL__N__eb229c47_4_k_cu_a7a56a68_31436ignoreE)
_ZN39_INTERNAL_eb229c47_4_k_cu_a7a56a68_31434cuda3std3__441_GLOBAL__N__eb229c47_4_k_cu_a7a56a68_31436ignoreE:
	.zero		1
	.type		_ZN39_INTERNAL_eb229c47_4_k_cu_a7a56a68_31434cute7productE,@object
	.size		_ZN39_INTERNAL_eb229c47_4_k_cu_a7a56a68_31434cute7productE,(_ZN39_INTERNAL_eb229c47_4_k_cu_a7a56a68_31434cuda3std3__45__cpo3endE - _ZN39_INTERNAL_eb229c47_4_k_cu_a7a56a68_31434cute7productE)
_ZN39_INTERNAL_eb229c47_4_k_cu_a7a56a68_31434cute7productE:
	.zero		1
	.type		_ZN39_INTERNAL_eb229c47_4_k_cu_a7a56a68_31434cuda3std3__45__cpo3endE,@object
	.size		_ZN39_INTERNAL_eb229c47_4_k_cu_a7a56a68_31434cuda3std3__45__cpo3endE,(_ZN39_INTERNAL_eb229c47_4_k_cu_a7a56a68_31434cuda3std3__419piecewise_constructE - _ZN39_INTERNAL_eb229c47_4_k_cu_a7a56a68_31434cuda3std3__45__cpo3endE)
_ZN39_INTERNAL_eb229c47_4_k_cu_a7a56a68_31434cuda3std3__45__cpo3endE:
	.zero		1
	.type		_ZN39_INTERNAL_eb229c47_4_k_cu_a7a56a68_31434cuda3std3__419piecewise_constructE,@object
	.size		_ZN39_INTERNAL_eb229c47_4_k_cu_a7a56a68_31434cuda3std3__419piecewise_constructE,(_ZN39_INTERNAL_eb229c47_4_k_cu_a7a56a68_31434cuda3std3__45__cpo4cendE - _ZN39_INTERNAL_eb229c47_4_k_cu_a7a56a68_31434cuda3std3__419piecewise_constructE)
_ZN39_INTERNAL_eb229c47_4_k_cu_a7a56a68_31434cuda3std3__419piecewise_constructE:
	.zero		1
	.type		_ZN39_INTERNAL_eb229c47_4_k_cu_a7a56a68_31434cuda3std3__45__cpo4cendE,@object
	.size		_ZN39_INTERNAL_eb229c47_4_k_cu_a7a56a68_31434cuda3std3__45__cpo4cendE,(_ZN39_INTERNAL_eb229c47_4_k_cu_a7a56a68_31434cuda3std6ranges3__45__cpo4swapE - _ZN39_INTERNAL_eb229c47_4_k_cu_a7a56a68_31434cuda3std3__45__cpo4cendE)
_ZN39_INTERNAL_eb229c47_4_k_cu_a7a56a68_31434cuda3std3__45__cpo4cendE:
	.zero		1
	.type		_ZN39_INTERNAL_eb229c47_4_k_cu_a7a56a68_31434cuda3std6ranges3__45__cpo4swapE,@object
	.size		_ZN39_INTERNAL_eb229c47_4_k_cu_a7a56a68_31434cuda3std6ranges3__45__cpo4swapE,(.L_8 - _ZN39_INTERNAL_eb229c47_4_k_cu_a7a56a68_31434cuda3std6ranges3__45__cpo4swapE)
_ZN39_INTERNAL_eb229c47_4_k_cu_a7a56a68_31434cuda3std6ranges3__45__cpo4swapE:
	.zero		1
.L_8:


//--------------------- .nv.constant0._ZN7cutlass13device_kernelINS_4gemm6kernel13GemmUniversalIN4cute5tupleIJiiiiEEENS1_10collective13CollectiveMmaINS1_34MainloopSm90TmaGmmaWarpSpecializedILi2ENS5_IJNS4_1CILi1EEESB_SB_EEENS1_35KernelTmaWarpSpecializedCooperativeEEENS5_IJNSA_ILi128EEENSA_ILi32EEENSA_ILi256EEEEEENS_6half_tENS5_IJlSB_lEEESJ_SK_NS4_8TiledMMAINS4_8MMA_AtomIJNS4_4SM904GMMA25MMA_64x32x16_F32F16F16_SSILNSO_5MajorE0ELSQ_0ELNSO_7ScaleInE1ELSR_1EEEEEENS4_6LayoutINS5_IJNSA_ILi2EEESB_SB_EEENS5_IJSB_NSA_ILi0EEESX_EEEEENS5_IJNS4_10UnderscoreES10_S10_EEEEENS4_13SM90_TMA_LOADENS4_14ComposedLayoutINS4_7SwizzleILi3ELi4ELi3EEENS4_18smem_ptr_flag_bitsILi16EEENSU_INS5_IJNSA_ILi8EEENSA_ILi64EEEEEENS5_IJS1A_SB_EEEEEEEvNS4_8identityES13_S1E_vS1F_EENS_8epilogue10collective6detail29Sm90TmaWarpSpecializedAdapterINS1I_15DefaultEpilogueISJ_SK_SK_NS1H_6thread17LinearCombinationISJ_Li1EffLNS1M_9ScaleType4KindE0ELNS_15FloatRoundStyleE2ESJ_EENS1_15EpilogueDefaultEEEEEvvEEEEvNT_6ParamsE --------------------------
	.section	.nv.constant0._ZN7cutlass13device_kernelINS_4gemm6kernel13GemmUniversalIN4cute5tupleIJiiiiEEENS1_10collective13CollectiveMmaINS1_34MainloopSm90TmaGmmaWarpSpecializedILi2ENS5_IJNS4_1CILi1EEESB_SB_EEENS1_35KernelTmaWarpSpecializedCooperativeEEENS5_IJNSA_ILi128EEENSA_ILi32EEENSA_ILi256EEEEEENS_6half_tENS5_IJlSB_lEEESJ_SK_NS4_8TiledMMAINS4_8MMA_AtomIJNS4_4SM904GMMA25MMA_64x32x16_F32F16F16_SSILNSO_5MajorE0ELSQ_0ELNSO_7ScaleInE1ELSR_1EEEEEENS4_6LayoutINS5_IJNSA_ILi2EEESB_SB_EEENS5_IJSB_NSA_ILi0EEESX_EEEEENS5_IJNS4_10UnderscoreES10_S10_EEEEENS4_13SM90_TMA_LOADENS4_14ComposedLayoutINS4_7SwizzleILi3ELi4ELi3EEENS4_18smem_ptr_flag_bitsILi16EEENSU_INS5_IJNSA_ILi8EEENSA_ILi64EEEEEENS5_IJS1A_SB_EEEEEEEvNS4_8identityES13_S1E_vS1F_EENS_8epilogue10collective6detail29Sm90TmaWarpSpecializedAdapterINS1I_15DefaultEpilogueISJ_SK_SK_NS1H_6thread17LinearCombinationISJ_Li1EffLNS1M_9ScaleType4KindE0ELNS_15FloatRoundStyleE2ESJ_EENS1_15EpilogueDefaultEEEEEvvEEEEvNT_6ParamsE,"a",@progbits
	.sectionflags	@""
	.align	4
.nv.constant0._ZN7cutlass13device_kernelINS_4gemm6kernel13GemmUniversalIN4cute5tupleIJiiiiEEENS1_10collective13CollectiveMmaINS1_34MainloopSm90TmaGmmaWarpSpecializedILi2ENS5_IJNS4_1CILi1EEESB_SB_EEENS1_35KernelTmaWarpSpecializedCooperativeEEENS5_IJNSA_ILi128EEENSA_ILi32EEENSA_ILi256EEEEEENS_6half_tENS5_IJlSB_lEEESJ_SK_NS4_8TiledMMAINS4_8MMA_AtomIJNS4_4SM904GMMA25MMA_64x32x16_F32F16F16_SSILNSO_5MajorE0ELSQ_0ELNSO_7ScaleInE1ELSR_1EEEEEENS4_6LayoutINS5_IJNSA_ILi2EEESB_SB_EEENS5_IJSB_NSA_ILi0EEESX_EEEEENS5_IJNS4_10UnderscoreES10_S10_EEEEENS4_13SM90_TMA_LOADENS4_14ComposedLayoutINS4_7SwizzleILi3ELi4ELi3EEENS4_18smem_ptr_flag_bitsILi16EEENSU_INS5_IJNSA_ILi8EEENSA_ILi64EEEEEENS5_IJS1A_SB_EEEEEEEvNS4_8identityES13_S1E_vS1F_EENS_8epilogue10collective6detail29Sm90TmaWarpSpecializedAdapterINS1I_15DefaultEpilogueISJ_SK_SK_NS1H_6thread17LinearCombinationISJ_Li1EffLNS1M_9ScaleType4KindE0ELNS_15FloatRoundStyleE2ESJ_EENS1_15EpilogueDefaultEEEEEvvEEEEvNT_6ParamsE:
	.zero		1664


//--------------------- SYMBOLS --------------------------

	.type		.nv.reservedSmem.offset0,@object
	.size		.nv.reservedSmem.offset0,0x4
	.type		__assertfail,@function
